	.target	sm_80

	.elftype	@"ET_EXEC"


//--------------------- .note.nv.tkinfo           --------------------------
	.section	.note.nv.tkinfo,"",@"SHT_NOTE"
	.sectionflags	@"SHF_NOTE_NV_TKINFO"
	.tkinfo
        /*0018*/ 	.word	0x00000002
        /*0030*/ 	.string	""
        /*0030*/ 	.string	"ptxas"
        /*0030*/ 	.string	"Cuda compilation tools, release 13.0, V13.0.88"
        /*0030*/ 	.string	"Build cuda_13.0.r13.0/compiler.36424714_0"
        /*0030*/ 	.string	"-v  -suppress-debug-info  -lineinfo  -arch sm_80 "



//--------------------- .note.nv.cuinfo           --------------------------
	.section	.note.nv.cuinfo,"",@"SHT_NOTE"
	.sectionflags	@"SHF_NOTE_NV_CUINFO"
        /*0018*/ 	.short	0x0002
        /*001a*/ 	.short	0x0050
        /*001c*/ 	.short	0x0082
	.zero		2


//--------------------- .nv.info                  --------------------------
	.section	.nv.info,"",@"SHT_CUDA_INFO"
	.align	4


	//----- nvinfo : EIATTR_REGCOUNT
	.align		4
        /*0000*/ 	.byte	0x04, 0x2f
        /*0002*/ 	.short	(.L_2 - .L_1)
	.align		4
.L_1:
        /*0004*/ 	.word	index@(attn_fwd)
        /*0008*/ 	.word	0x000000ff


	//----- nvinfo : EIATTR_FRAME_SIZE
	.align		4
.L_2:
        /*000c*/ 	.byte	0x04, 0x11
        /*000e*/ 	.short	(.L_4 - .L_3)
	.align		4
.L_3:
        /*0010*/ 	.word	index@(attn_fwd)
        /*0014*/ 	.word	0x00000000


	//----- nvinfo : EIATTR_MIN_STACK_SIZE
	.align		4
.L_4:
        /*0018*/ 	.byte	0x04, 0x12
        /*001a*/ 	.short	(.L_6 - .L_5)
	.align		4
.L_5:
        /*001c*/ 	.word	index@(attn_fwd)
        /*0020*/ 	.word	0x00000000
.L_6:


//--------------------- .nv.info.attn_fwd         --------------------------
	.section	.nv.info.attn_fwd,"",@"SHT_CUDA_INFO"
	.sectionflags	@""
	.align	4


	//----- nvinfo : EIATTR_CUDA_API_VERSION
	.align		4
        /*0000*/ 	.byte	0x04, 0x37
        /*0002*/ 	.short	(.L_8 - .L_7)
.L_7:
        /*0004*/ 	.word	0x00000082


	//----- nvinfo : EIATTR_SW2861232_WAR
	.align		4
.L_8:
        /*0008*/ 	.byte	0x01, 0x35
	.zero		2


	//----- nvinfo : EIATTR_PARAM_CBANK
	.align		4
        /*000c*/ 	.byte	0x04, 0x0a
        /*000e*/ 	.short	(.L_10 - .L_9)
	.align		4
.L_9:
        /*0010*/ 	.word	index@(.nv.constant0.attn_fwd)
        /*0014*/ 	.short	0x0160
        /*0016*/ 	.short	0x0088


	//----- nvinfo : EIATTR_CBANK_PARAM_SIZE
	.align		4
.L_10:
        /*0018*/ 	.byte	0x03, 0x19
        /*001a*/ 	.short	0x0088


	//----- nvinfo : EIATTR_KPARAM_INFO
	.align		4
        /*001c*/ 	.byte	0x04, 0x17
        /*001e*/ 	.short	(.L_12 - .L_11)
.L_11:
        /*0020*/ 	.word	0x00000000
        /*0024*/ 	.short	0x0019
        /*0026*/ 	.short	0x0080
        /*0028*/ 	.byte	0x00, 0xf4, 0x21, 0x00


	//----- nvinfo : EIATTR_KPARAM_INFO
	.align		4
.L_12:
        /*002c*/ 	.byte	0x04, 0x17
        /*002e*/ 	.short	(.L_14 - .L_13)
.L_13:
        /*0030*/ 	.word	0x00000000
        /*0034*/ 	.short	0x0018
        /*0036*/ 	.short	0x0078
        /*0038*/ 	.byte	0x00, 0xf4, 0x21, 0x00


	//----- nvinfo : EIATTR_KPARAM_INFO
	.align		4
.L_14:
        /*003c*/ 	.byte	0x04, 0x17
        /*003e*/ 	.short	(.L_16 - .L_15)
.L_15:
        /*0040*/ 	.word	0x00000000
        /*0044*/ 	.short	0x0017
        /*0046*/ 	.short	0x0070
        /*0048*/ 	.byte	0x00, 0xf0, 0x11, 0x00


	//----- nvinfo : EIATTR_KPARAM_INFO
	.align		4
.L_16:
        /*004c*/ 	.byte	0x04, 0x17
        /*004e*/ 	.short	(.L_18 - .L_17)
.L_17:
        /*0050*/ 	.word	0x00000000
        /*0054*/ 	.short	0x0016
        /*0056*/ 	.short	0x006c
        /*0058*/ 	.byte	0x00, 0xf0, 0x11, 0x00


	//----- nvinfo : EIATTR_KPARAM_INFO
	.align		4
.L_18:
        /*005c*/ 	.byte	0x04, 0x17
        /*005e*/ 	.short	(.L_20 - .L_19)
.L_19:
        /*0060*/ 	.word	0x00000000
        /*0064*/ 	.short	0x0015
        /*0066*/ 	.short	0x0068
        /*0068*/ 	.byte	0x00, 0xf0, 0x11, 0x00


	//----- nvinfo : EIATTR_KPARAM_INFO
	.align		4
.L_20:
        /*006c*/ 	.byte	0x04, 0x17
        /*006e*/ 	.short	(.L_22 - .L_21)
.L_21:
        /*0070*/ 	.word	0x00000000
        /*0074*/ 	.short	0x0014
        /*0076*/ 	.short	0x0064
        /*0078*/ 	.byte	0x00, 0xf0, 0x11, 0x00


	//----- nvinfo : EIATTR_KPARAM_INFO
	.align		4
.L_22:
        /*007c*/ 	.byte	0x04, 0x17
        /*007e*/ 	.short	(.L_24 - .L_23)
.L_23:
        /*0080*/ 	.word	0x00000000
        /*0084*/ 	.short	0x0013
        /*0086*/ 	.short	0x0060
        /*0088*/ 	.byte	0x00, 0xf0, 0x11, 0x00


	//----- nvinfo : EIATTR_KPARAM_INFO
	.align		4
.L_24:
        /*008c*/ 	.byte	0x04, 0x17
        /*008e*/ 	.short	(.L_26 - .L_25)
.L_25:
        /*0090*/ 	.word	0x00000000
        /*0094*/ 	.short	0x0012
        /*0096*/ 	.short	0x005c
        /*0098*/ 	.byte	0x00, 0xf0, 0x11, 0x00


	//----- nvinfo : EIATTR_KPARAM_INFO
	.align		4
.L_26:
        /*009c*/ 	.byte	0x04, 0x17
        /*009e*/ 	.short	(.L_28 - .L_27)
.L_27:
        /*00a0*/ 	.word	0x00000000
        /*00a4*/ 	.short	0x0011
        /*00a6*/ 	.short	0x0058
        /*00a8*/ 	.byte	0x00, 0xf0, 0x11, 0x00


	//----- nvinfo : EIATTR_KPARAM_INFO
	.align		4
.L_28:
        /*00ac*/ 	.byte	0x04, 0x17
        /*00ae*/ 	.short	(.L_30 - .L_29)
.L_29:
        /*00b0*/ 	.word	0x00000000
        /*00b4*/ 	.short	0x0010
        /*00b6*/ 	.short	0x0054
        /*00b8*/ 	.byte	0x00, 0xf0, 0x11, 0x00


	//----- nvinfo : EIATTR_KPARAM_INFO
	.align		4
.L_30:
        /*00bc*/ 	.byte	0x04, 0x17
        /*00be*/ 	.short	(.L_32 - .L_31)
.L_31:
        /*00c0*/ 	.word	0x00000000
        /*00c4*/ 	.short	0x000f
        /*00c6*/ 	.short	0x0050
        /*00c8*/ 	.byte	0x00, 0xf0, 0x11, 0x00


	//----- nvinfo : EIATTR_KPARAM_INFO
	.align		4
.L_32:
        /*00cc*/ 	.byte	0x04, 0x17
        /*00ce*/ 	.short	(.L_34 - .L_33)
.L_33:
        /*00d0*/ 	.word	0x00000000
        /*00d4*/ 	.short	0x000e
        /*00d6*/ 	.short	0x004c
        /*00d8*/ 	.byte	0x00, 0xf0, 0x11, 0x00


	//----- nvinfo : EIATTR_KPARAM_INFO
	.align		4
.L_34:
        /*00dc*/ 	.byte	0x04, 0x17
        /*00de*/ 	.short	(.L_36 - .L_35)
.L_35:
        /*00e0*/ 	.word	0x00000000
        /*00e4*/ 	.short	0x000d
        /*00e6*/ 	.short	0x0048
        /*00e8*/ 	.byte	0x00, 0xf0, 0x11, 0x00


	//----- nvinfo : EIATTR_KPARAM_INFO
	.align		4
.L_36:
        /*00ec*/ 	.byte	0x04, 0x17
        /*00ee*/ 	.short	(.L_38 - .L_37)
.L_37:
        /*00f0*/ 	.word	0x00000000
        /*00f4*/ 	.short	0x000c
        /*00f6*/ 	.short	0x0044
        /*00f8*/ 	.byte	0x00, 0xf0, 0x11, 0x00


	//----- nvinfo : EIATTR_KPARAM_INFO
	.align		4
.L_38:
        /*00fc*/ 	.byte	0x04, 0x17
        /*00fe*/ 	.short	(.L_40 - .L_39)
.L_39:
        /*0100*/ 	.word	0x00000000
        /*0104*/ 	.short	0x000b
        /*0106*/ 	.short	0x0040
        /*0108*/ 	.byte	0x00, 0xf0, 0x11, 0x00


	//----- nvinfo : EIATTR_KPARAM_INFO
	.align		4
.L_40:
        /*010c*/ 	.byte	0x04, 0x17
        /*010e*/ 	.short	(.L_42 - .L_41)
.L_41:
        /*0110*/ 	.word	0x00000000
        /*0114*/ 	.short	0x000a
        /*0116*/ 	.short	0x003c
        /*0118*/ 	.byte	0x00, 0xf0, 0x11, 0x00


	//----- nvinfo : EIATTR_KPARAM_INFO
	.align		4
.L_42:
        /*011c*/ 	.byte	0x04, 0x17
        /*011e*/ 	.short	(.L_44 - .L_43)
.L_43:
        /*0120*/ 	.word	0x00000000
        /*0124*/ 	.short	0x0009
        /*0126*/ 	.short	0x0038
        /*0128*/ 	.byte	0x00, 0xf0, 0x11, 0x00


	//----- nvinfo : EIATTR_KPARAM_INFO
	.align		4
.L_44:
        /*012c*/ 	.byte	0x04, 0x17
        /*012e*/ 	.short	(.L_46 - .L_45)
.L_45:
        /*0130*/ 	.word	0x00000000
        /*0134*/ 	.short	0x0008
        /*0136*/ 	.short	0x0034
        /*0138*/ 	.byte	0x00, 0xf0, 0x11, 0x00


	//----- nvinfo : EIATTR_KPARAM_INFO
	.align		4
.L_46:
        /*013c*/ 	.byte	0x04, 0x17
        /*013e*/ 	.short	(.L_48 - .L_47)
.L_47:
        /*0140*/ 	.word	0x00000000
        /*0144*/ 	.short	0x0007
        /*0146*/ 	.short	0x0030
        /*0148*/ 	.byte	0x00, 0xf0, 0x11, 0x00


	//----- nvinfo : EIATTR_KPARAM_INFO
	.align		4
.L_48:
        /*014c*/ 	.byte	0x04, 0x17
        /*014e*/ 	.short	(.L_50 - .L_49)
.L_49:
        /*0150*/ 	.word	0x00000000
        /*0154*/ 	.short	0x0006
        /*0156*/ 	.short	0x002c
        /*0158*/ 	.byte	0x00, 0xf0, 0x11, 0x00


	//----- nvinfo : EIATTR_KPARAM_INFO
	.align		4
.L_50:
        /*015c*/ 	.byte	0x04, 0x17
        /*015e*/ 	.short	(.L_52 - .L_51)
.L_51:
        /*0160*/ 	.word	0x00000000
        /*0164*/ 	.short	0x0005
        /*0166*/ 	.short	0x0028
        /*0168*/ 	.byte	0x00, 0xf0, 0x11, 0x00


	//----- nvinfo : EIATTR_KPARAM_INFO
	.align		4
.L_52:
        /*016c*/ 	.byte	0x04, 0x17
        /*016e*/ 	.short	(.L_54 - .L_53)
.L_53:
        /*0170*/ 	.word	0x00000000
        /*0174*/ 	.short	0x0004
        /*0176*/ 	.short	0x0020
        /*0178*/ 	.byte	0x00, 0xf4, 0x21, 0x00


	//----- nvinfo : EIATTR_KPARAM_INFO
	.align		4
.L_54:
        /*017c*/ 	.byte	0x04, 0x17
        /*017e*/ 	.short	(.L_56 - .L_55)
.L_55:
        /*0180*/ 	.word	0x00000000
        /*0184*/ 	.short	0x0003
        /*0186*/ 	.short	0x0018
        /*0188*/ 	.byte	0x00, 0xf4, 0x21, 0x00


	//----- nvinfo : EIATTR_KPARAM_INFO
	.align		4
.L_56:
        /*018c*/ 	.byte	0x04, 0x17
        /*018e*/ 	.short	(.L_58 - .L_57)
.L_57:
        /*0190*/ 	.word	0x00000000
        /*0194*/ 	.short	0x0002
        /*0196*/ 	.short	0x0010
        /*0198*/ 	.byte	0x00, 0xf4, 0x21, 0x00


	//----- nvinfo : EIATTR_KPARAM_INFO
	.align		4
.L_58:
        /*019c*/ 	.byte	0x04, 0x17
        /*019e*/ 	.short	(.L_60 - .L_59)
.L_59:
        /*01a0*/ 	.word	0x00000000
        /*01a4*/ 	.short	0x0001
        /*01a6*/ 	.short	0x0008
        /*01a8*/ 	.byte	0x00, 0xf4, 0x21, 0x00


	//----- nvinfo : EIATTR_KPARAM_INFO
	.align		4
.L_60:
        /*01ac*/ 	.byte	0x04, 0x17
        /*01ae*/ 	.short	(.L_62 - .L_61)
.L_61:
        /*01b0*/ 	.word	0x00000000
        /*01b4*/ 	.short	0x0000
        /*01b6*/ 	.short	0x0000
        /*01b8*/ 	.byte	0x00, 0xf4, 0x21, 0x00


	//----- nvinfo : EIATTR_MAXREG_COUNT
	.align		4
.L_62:
        /*01bc*/ 	.byte	0x03, 0x1b
        /*01be*/ 	.short	0x00ff


	//----- nvinfo : EIATTR_NUM_BARRIERS
	.align		4
        /*01c0*/ 	.byte	0x02, 0x4c
        /*01c2*/ 	.byte	0x01
	.zero		1


	//----- nvinfo : EIATTR_MERCURY_ISA_VERSION
	.align		4
        /*01c4*/ 	.byte	0x03, 0x5f
        /*01c6*/ 	.short	0x0000


	//----- nvinfo : EIATTR_COOP_GROUP_MASK_REGIDS
	.align		4
        /*01c8*/ 	.byte	0x04, 0x29
        /*01ca*/ 	.short	(.L_64 - .L_63)


	//   ....[0]....
.L_63:
        /*01cc*/ 	.word	0xffffffff


	//   ....[1]....
        /*01d0*/ 	.word	0xffffffff


	//   ....[2]....
        /*01d4*/ 	.word	0xffffffff


	//   ....[3]....
        /*01d8*/ 	.word	0xffffffff


	//   ....[4]....
        /*01dc*/ 	.word	0xffffffff


	//   ....[5]....
        /*01e0*/ 	.word	0xffffffff


	//   ....[6]....
        /*01e4*/ 	.word	0xffffffff


	//   ....[7]....
        /*01e8*/ 	.word	0xffffffff


	//   ....[8]....
        /*01ec*/ 	.word	0xffffffff


	//   ....[9]....
        /*01f0*/ 	.word	0xffffffff


	//   ....[10]....
        /*01f4*/ 	.word	0xffffffff


	//   ....[11]....
        /*01f8*/ 	.word	0xffffffff


	//   ....[12]....
        /*01fc*/ 	.word	0xffffffff


	//   ....[13]....
        /*0200*/ 	.word	0xffffffff


	//   ....[14]....
        /*0204*/ 	.word	0xffffffff


	//   ....[15]....
        /*0208*/ 	.word	0xffffffff


	//   ....[16]....
        /*020c*/ 	.word	0xffffffff


	//   ....[17]....
        /*0210*/ 	.word	0xffffffff


	//----- nvinfo : EIATTR_COOP_GROUP_INSTR_OFFSETS
	.align		4
.L_64:
        /*0214*/ 	.byte	0x04, 0x28
        /*0216*/ 	.short	(.L_66 - .L_65)


	//   ....[0]....
.L_65:
        /*0218*/ 	.word	0x00002e20


	//   ....[1]....
        /*021c*/ 	.word	0x00002e30


	//   ....[2]....
        /*0220*/ 	.word	0x00002e40


	//   ....[3]....
        /*0224*/ 	.word	0x00002e50


	//   ....[4]....
        /*0228*/ 	.word	0x00002e90


	//   ....[5]....
        /*022c*/ 	.word	0x00002eb0


	//   ....[6]....
        /*0230*/ 	.word	0x00002ec0


	//   ....[7]....
        /*0234*/ 	.word	0x00002ed0


	//   ....[8]....
        /*0238*/ 	.word	0x00002f80


	//   ....[9]....
        /*023c*/ 	.word	0x000031f0


	//   ....[10]....
        /*0240*/ 	.word	0x00003200


	//   ....[11]....
        /*0244*/ 	.word	0x00003220


	//   ....[12]....
        /*0248*/ 	.word	0x00003230


	//   ....[13]....
        /*024c*/ 	.word	0x00003260


	//   ....[14]....
        /*0250*/ 	.word	0x00003280


	//   ....[15]....
        /*0254*/ 	.word	0x000032a0


	//   ....[16]....
        /*0258*/ 	.word	0x000032b0


	//   ....[17]....
        /*025c*/ 	.word	0x00003370


	//----- nvinfo : EIATTR_EXIT_INSTR_OFFSETS
	.align		4
.L_66:
        /*0260*/ 	.byte	0x04, 0x1c
        /*0262*/ 	.short	(.L_68 - .L_67)


	//   ....[0]....
.L_67:
        /*0264*/ 	.word	0x000051c0


	//   ....[1]....
        /*0268*/ 	.word	0x00005260


	//----- nvinfo : EIATTR_REQNTID
	.align		4
.L_68:
        /*026c*/ 	.byte	0x04, 0x10
        /*026e*/ 	.short	(.L_70 - .L_69)
.L_69:
        /*0270*/ 	.word	0x00000100
        /*0274*/ 	.word	0x00000001
        /*0278*/ 	.word	0x00000001
.L_70:


//--------------------- .nv.callgraph             --------------------------
	.section	.nv.callgraph,"",@"SHT_CUDA_CALLGRAPH"
	.align	4
	.sectionentsize	8
	.align		4
        /*0000*/ 	.word	0x00000000
	.align		4
        /*0004*/ 	.word	0xffffffff
	.align		4
        /*0008*/ 	.word	0x00000000
	.align		4
        /*000c*/ 	.word	0xfffffffe
	.align		4
        /*0010*/ 	.word	0x00000000
	.align		4
        /*0014*/ 	.word	0xfffffffd
	.align		4
        /*0018*/ 	.word	0x00000000
	.align		4
        /*001c*/ 	.word	0xfffffffc


//--------------------- .nv.rel.action            --------------------------
	.section	.nv.rel.action,"",@"SHT_CUDA_RELOCINFO"
	.align	8
	.sectionentsize	8
        /*0000*/ 	.byte	0x73, 0x00, 0x00, 0x00, 0x00, 0x00, 0x00, 0x00, 0x00, 0x00, 0x00, 0x11, 0x25, 0x00, 0x05, 0x36


//--------------------- .nv.constant4             --------------------------
	.section	.nv.constant4,"a",@progbits
	.align	8
	.align		8
.nv.constant4:
        /*0000*/ 	.dword	_$_str


//--------------------- .nv.constant0.attn_fwd    --------------------------
	.section	.nv.constant0.attn_fwd,"a",@progbits
	.sectionflags	@""
	.align	4
.nv.constant0.attn_fwd:
	.zero		488


//--------------------- .text.attn_fwd            --------------------------
	.section	.text.attn_fwd,"ax",@progbits
	.sectioninfo	@"SHI_REGISTERS=255"
	.align	128
        .global         attn_fwd
        .type           attn_fwd,@function
        .size           attn_fwd,(.L_x_3 - attn_fwd)
        .other          attn_fwd,@"STO_CUDA_ENTRY STV_DEFAULT"
attn_fwd:
.text.attn_fwd:
[----:B------:R-:W-:Y:S02]  /*0000*/  IMAD.MOV.U32 R1, RZ, RZ, c[0x0][0x28] ;  /* 0x00000a00ff017624 */ /* 0x000fe400078e00ff */
[----:B------:R-:W0:Y:S01]  /*0010*/  S2UR UR5, SR_CTAID.X ;  /* 0x00000000000579c3 */ /* 0x000e220000002500 */
[----:B------:R-:W1:Y:S01]  /*0020*/  S2R R7, SR_TID.X ;  /* 0x0000000000077919 */ /* 0x000e620000002100 */
[----:B------:R-:W-:Y:S01]  /*0030*/  MOV R50, c[0x0][0x198] ;  /* 0x0000660000327a02 */ /* 0x000fe20000000f00 */
[----:B------:R-:W-:Y:S02]  /*0040*/  ULDC.64 UR14, c[0x0][0x118] ;  /* 0x00004600000e7ab9 */ /* 0x000fe40000000a00 */
[----:B------:R-:W2:Y:S01]  /*0050*/  S2R R0, SR_CTAID.Y ;  /* 0x0000000000007919 */ /* 0x000ea20000002600 */
[----:B0-----:R-:W-:Y:S01]  /*0060*/  USHF.L.U32 UR5, UR5, 0x5, URZ ;  /* 0x0000000505057899 */ /* 0x001fe2000800063f */
[----:B-1----:R-:W-:-:S04]  /*0070*/  SHF.R.U32.HI R20, RZ, 0x5, R7 ;  /* 0x00000005ff147819 */ /* 0x002fc80000011607 */
[----:B------:R-:W-:Y:S01]  /*0080*/  SGXT.U32 R20, R20, 0x3 ;  /* 0x000000031414781a */ /* 0x000fe20000000000 */
[----:B------:R-:W-:Y:S02]  /*0090*/  IMAD.U32 R2, RZ, RZ, UR5 ;  /* 0x00000005ff027e24 */ /* 0x000fe4000f8e00ff */
[----:B--2---:R-:W-:Y:S02]  /*00a0*/  IMAD R3, R0, c[0x0][0x190], RZ ;  /* 0x0000640000037a24 */ /* 0x004fe400078e02ff */
[----:B------:R-:W-:Y:S01]  /*00b0*/  IMAD R10, R20, c[0x0][0x198], RZ ;  /* 0x00006600140a7a24 */ /* 0x000fe200078e02ff */
[----:B------:R-:W-:Y:S01]  /*00c0*/  LOP3.LUT R2, R2, 0x1f, R7, 0xf8, !PT ;  /* 0x0000001f02027812 */ /* 0x000fe200078ef807 */
[C---:B------:R-:W-:Y:S02]  /*00d0*/  IMAD.SHL.U32 R4, R3.reuse, 0x2, RZ ;  /* 0x0000000203047824 */ /* 0x040fe400078e00ff */
[----:B------:R-:W-:-:S04]  /*00e0*/  IMAD.HI R3, R3, 0x2, RZ ;  /* 0x0000000203037827 */ /* 0x000fc800078e02ff */
[----:B------:R-:W-:-:S04]  /*00f0*/  IMAD R5, R2, c[0x0][0x194], RZ ;  /* 0x0000650002057a24 */ /* 0x000fc800078e02ff */
[C---:B------:R-:W-:Y:S02]  /*0100*/  IMAD.SHL.U32 R9, R5.reuse, 0x2, RZ ;  /* 0x0000000205097824 */ /* 0x040fe400078e00ff */
[----:B------:R-:W-:Y:S01]  /*0110*/  IMAD.HI R6, R5, 0x2, RZ ;  /* 0x0000000205067827 */ /* 0x000fe200078e02ff */
[----:B------:R-:W-:Y:S02]  /*0120*/  LEA R5, R50, R10, 0x3 ;  /* 0x0000000a32057211 */ /* 0x000fe400078e18ff */
[----:B------:R-:W-:-:S04]  /*0130*/  IADD3 R46, P0, P1, R9, c[0x0][0x160], R4 ;  /* 0x00005800092e7a10 */ /* 0x000fc8000791e004 */
[----:B------:R-:W-:Y:S01]  /*0140*/  IADD3.X R48, R6, c[0x0][0x164], R3, P0, P1 ;  /* 0x0000590006307a10 */ /* 0x000fe200007e2403 */
[----:B------:R-:W-:Y:S01]  /*0150*/  IMAD R3, R50, 0x8, R5 ;  /* 0x0000000832037824 */ /* 0x000fe200078e0205 */
[-C--:B------:R-:W-:Y:S02]  /*0160*/  LEA R8, P0, R10, R46.reuse, 0x1 ;  /* 0x0000002e0a087211 */ /* 0x080fe400078008ff */
[----:B------:R-:W-:Y:S01]  /*0170*/  LEA R4, P1, R5, R46, 0x1 ;  /* 0x0000002e05047211 */ /* 0x000fe200078208ff */
[----:B------:R-:W-:Y:S01]  /*0180*/  IMAD R6, R50, 0x8, R3 ;  /* 0x0000000832067824 */ /* 0x000fe200078e0203 */
[----:B------:R-:W-:Y:S02]  /*0190*/  LEA.HI.X.SX32 R9, R10, R48, 0x1, P0 ;  /* 0x000000300a097211 */ /* 0x000fe400000f0eff */
[----:B------:R-:W-:Y:S02]  /*01a0*/  LEA R10, P0, R3, R46, 0x1 ;  /* 0x0000002e030a7211 */ /* 0x000fe400078008ff */
[----:B------:R-:W-:Y:S01]  /*01b0*/  LEA R15, R50, R6, 0x3 ;  /* 0x00000006320f7211 */ /* 0x000fe200078e18ff */
[----:B------:R0:W2:Y:S01]  /*01c0*/  LDG.E.U16 R8, [R8.64] ;  /* 0x0000000e08087981 */ /* 0x0000a2000c1e1500 */
[----:B------:R-:W-:-:S02]  /*01d0*/  LEA.HI.X.SX32 R5, R5, R48, 0x1, P1 ;  /* 0x0000003005057211 */ /* 0x000fc400008f0eff */
[----:B------:R-:W-:Y:S02]  /*01e0*/  LEA R12, P1, R6, R46, 0x1 ;  /* 0x0000002e060c7211 */ /* 0x000fe400078208ff */
[-C--:B------:R-:W-:Y:S01]  /*01f0*/  LEA.HI.X.SX32 R11, R3, R48.reuse, 0x1, P0 ;  /* 0x00000030030b7211 */ /* 0x080fe200000f0eff */
[----:B------:R-:W-:Y:S01]  /*0200*/  IMAD R3, R50, 0x8, R15 ;  /* 0x0000000832037824 */ /* 0x000fe200078e020f */
[----:B------:R-:W-:Y:S01]  /*0210*/  LEA.HI.X.SX32 R13, R6, R48, 0x1, P1 ;  /* 0x00000030060d7211 */ /* 0x000fe200008f0eff */
[----:B------:R1:W3:Y:S01]  /*0220*/  LDG.E.U16 R21, [R4.64] ;  /* 0x0000000e04157981 */ /* 0x0002e2000c1e1500 */
[C---:B------:R-:W-:Y:S01]  /*0230*/  LEA R14, P0, R15.reuse, R46, 0x1 ;  /* 0x0000002e0f0e7211 */ /* 0x040fe200078008ff */
[----:B------:R-:W-:Y:S02]  /*0240*/  IMAD R6, R50, 0x8, R3 ;  /* 0x0000000832067824 */ /* 0x000fe400078e0203 */
[----:B------:R4:W5:Y:S01]  /*0250*/  LDG.E.U16 R22, [R10.64] ;  /* 0x0000000e0a167981 */ /* 0x000962000c1e1500 */
[----:B------:R-:W-:-:S02]  /*0260*/  LEA.HI.X.SX32 R15, R15, R48, 0x1, P0 ;  /* 0x000000300f0f7211 */ /* 0x000fc400000f0eff */
[C---:B------:R-:W-:Y:S01]  /*0270*/  LEA R16, P0, R3.reuse, R46, 0x1 ;  /* 0x0000002e03107211 */ /* 0x040fe200078008ff */
[----:B------:R4:W2:Y:S01]  /*0280*/  LDG.E.U16 R23, [R12.64] ;  /* 0x0000000e0c177981 */ /* 0x0008a2000c1e1500 */
[----:B0-----:R-:W-:Y:S02]  /*0290*/  LEA R9, R50, R6, 0x3 ;  /* 0x0000000632097211 */ /* 0x001fe400078e18ff */
[----:B------:R-:W-:Y:S01]  /*02a0*/  LEA.HI.X.SX32 R17, R3, R48, 0x1, P0 ;  /* 0x0000003003117211 */ /* 0x000fe200000f0eff */
[----:B------:R0:W2:Y:S01]  /*02b0*/  LDG.E.U16 R24, [R14.64] ;  /* 0x0000000e0e187981 */ /* 0x0000a2000c1e1500 */
[-C--:B------:R-:W-:Y:S01]  /*02c0*/  LEA R18, P1, R6, R46.reuse, 0x1 ;  /* 0x0000002e06127211 */ /* 0x080fe200078208ff */
[----:B------:R-:W-:Y:S01]  /*02d0*/  IMAD R3, R50, 0x8, R9 ;  /* 0x0000000832037824 */ /* 0x000fe200078e0209 */
[C---:B-1----:R-:W-:Y:S01]  /*02e0*/  LEA R4, P0, R9.reuse, R46, 0x1 ;  /* 0x0000002e09047211 */ /* 0x042fe200078008ff */
[----:B------:R1:W2:Y:S01]  /*02f0*/  LDG.E.U16 R25, [R16.64] ;  /* 0x0000000e10197981 */ /* 0x0002a2000c1e1500 */
[-C--:B------:R-:W-:Y:S01]  /*0300*/  LEA.HI.X.SX32 R19, R6, R48.reuse, 0x1, P1 ;  /* 0x0000003006137211 */ /* 0x080fe200008f0eff */
[----:B------:R-:W-:Y:S01]  /*0310*/  IMAD R6, R50, 0x8, R3 ;  /* 0x0000000832067824 */ /* 0x000fe200078e0203 */
[----:B------:R-:W-:-:S02]  /*0320*/  LEA.HI.X.SX32 R5, R9, R48, 0x1, P0 ;  /* 0x0000003009057211 */ /* 0x000fc400000f0eff */
[C---:B----4-:R-:W-:Y:S01]  /*0330*/  LEA R10, P0, R3.reuse, R46, 0x1 ;  /* 0x0000002e030a7211 */ /* 0x050fe200078008ff */
[----:B------:R4:W2:Y:S03]  /*0340*/  LDG.E.U16 R26, [R18.64] ;  /* 0x0000000e121a7981 */ /* 0x0008a6000c1e1500 */
[----:B------:R-:W-:Y:S01]  /*0350*/  LEA.HI.X.SX32 R11, R3, R48, 0x1, P0 ;  /* 0x00000030030b7211 */ /* 0x000fe200000f0eff */
[----:B------:R1:W2:Y:S01]  /*0360*/  LDG.E.U16 R27, [R4.64] ;  /* 0x0000000e041b7981 */ /* 0x0002a2000c1e1500 */
[----:B------:R-:W-:Y:S02]  /*0370*/  LEA R3, R50, R6, 0x3 ;  /* 0x0000000632037211 */ /* 0x000fe400078e18ff */
[-C--:B------:R-:W-:Y:S01]  /*0380*/  LEA R12, P0, R6, R46.reuse, 0x1 ;  /* 0x0000002e060c7211 */ /* 0x080fe200078008ff */
[----:B------:R4:W2:Y:S01]  /*0390*/  LDG.E.U16 R28, [R10.64] ;  /* 0x0000000e0a1c7981 */ /* 0x0008a2000c1e1500 */
[----:B0-----:R-:W-:Y:S01]  /*03a0*/  LEA R14, P1, R3, R46, 0x1 ;  /* 0x0000002e030e7211 */ /* 0x001fe200078208ff */
[----:B------:R-:W-:Y:S01]  /*03b0*/  IMAD R9, R50, 0x8, R3 ;  /* 0x0000000832097824 */ /* 0x000fe200078e0203 */
[----:B------:R-:W-:-:S02]  /*03c0*/  LEA.HI.X.SX32 R13, R6, R48, 0x1, P0 ;  /* 0x00000030060d7211 */ /* 0x000fc400000f0eff */
[----:B------:R-:W-:Y:S01]  /*03d0*/  LEA.HI.X.SX32 R15, R3, R48, 0x1, P1 ;  /* 0x00000030030f7211 */ /* 0x000fe200008f0eff */
[C---:B------:R-:W-:Y:S01]  /*03e0*/  IMAD R3, R50.reuse, 0x8, R9 ;  /* 0x0000000832037824 */ /* 0x040fe200078e0209 */
[C---:B-1----:R-:W-:Y:S01]  /*03f0*/  LEA R16, P0, R9.reuse, R46, 0x1 ;  /* 0x0000002e09107211 */ /* 0x042fe200078008ff */
[----:B------:R0:W2:Y:S03]  /*0400*/  LDG.E.U16 R29, [R12.64] ;  /* 0x0000000e0c1d7981 */ /* 0x0000a6000c1e1500 */
[----:B------:R-:W-:Y:S01]  /*0410*/  LEA.HI.X.SX32 R17, R9, R48, 0x1, P0 ;  /* 0x0000003009117211 */ /* 0x000fe200000f0eff */
[----:B------:R1:W2:Y:S01]  /*0420*/  LDG.E.U16 R30, [R14.64] ;  /* 0x0000000e0e1e7981 */ /* 0x0002a2000c1e1500 */
[C---:B------:R-:W-:Y:S02]  /*0430*/  LEA R4, P0, R3.reuse, R46, 0x1 ;  /* 0x0000002e03047211 */ /* 0x040fe400078008ff */
[----:B------:R-:W-:Y:S01]  /*0440*/  LEA R6, R50, R3, 0x3 ;  /* 0x0000000332067211 */ /* 0x000fe200078e18ff */
[----:B------:R0:W2:Y:S01]  /*0450*/  LDG.E.U16 R31, [R16.64] ;  /* 0x0000000e101f7981 */ /* 0x0000a2000c1e1500 */
[----:B------:R-:W-:-:S03]  /*0460*/  LEA.HI.X.SX32 R5, R3, R48, 0x1, P0 ;  /* 0x0000003003057211 */ /* 0x000fc600000f0eff */
[----:B------:R-:W-:Y:S01]  /*0470*/  IMAD R3, R50, 0x8, R6 ;  /* 0x0000000832037824 */ /* 0x000fe200078e0206 */
[-C--:B----4-:R-:W-:Y:S01]  /*0480*/  LEA R10, P0, R6, R46.reuse, 0x1 ;  /* 0x0000002e060a7211 */ /* 0x090fe200078008ff */
[----:B------:R4:W2:Y:S02]  /*0490*/  LDG.E.U16 R32, [R4.64] ;  /* 0x0000000e04207981 */ /* 0x0008a4000c1e1500 */
[----:B------:R-:W-:Y:S01]  /*04a0*/  IMAD R9, R50, 0x8, R3 ;  /* 0x0000000832097824 */ /* 0x000fe200078e0203 */
[C---:B------:R-:W-:Y:S02]  /*04b0*/  LEA R18, P1, R3.reuse, R46, 0x1 ;  /* 0x0000002e03127211 */ /* 0x040fe400078208ff */
[-C--:B------:R-:W-:Y:S02]  /*04c0*/  LEA.HI.X.SX32 R11, R6, R48.reuse, 0x1, P0 ;  /* 0x00000030060b7211 */ /* 0x080fe400000f0eff */
[----:B------:R-:W-:Y:S02]  /*04d0*/  LEA.HI.X.SX32 R19, R3, R48, 0x1, P1 ;  /* 0x0000003003137211 */ /* 0x000fe400008f0eff */
[----:B0-----:R-:W-:Y:S01]  /*04e0*/  LEA R12, P0, R9, R46, 0x1 ;  /* 0x0000002e090c7211 */ /* 0x001fe200078008ff */
[----:B------:R0:W2:Y:S01]  /*04f0*/  LDG.E.U16 R33, [R10.64] ;  /* 0x0000000e0a217981 */ /* 0x0000a2000c1e1500 */
[----:B------:R-:W-:-:S02]  /*0500*/  LEA R3, R50, R9, 0x3 ;  /* 0x0000000932037211 */ /* 0x000fc400078e18ff */
[----:B------:R-:W-:Y:S01]  /*0510*/  LEA.HI.X.SX32 R13, R9, R48, 0x1, P0 ;  /* 0x00000030090d7211 */ /* 0x000fe200000f0eff */
[----:B------:R0:W2:Y:S01]  /*0520*/  LDG.E.U16 R34, [R18.64] ;  /* 0x0000000e12227981 */ /* 0x0000a2000c1e1500 */
[C---:B-1----:R-:W-:Y:S01]  /*0530*/  LEA R14, P0, R3.reuse, R46, 0x1 ;  /* 0x0000002e030e7211 */ /* 0x042fe200078008ff */
[C---:B------:R-:W-:Y:S02]  /*0540*/  IMAD R6, R50.reuse, 0x8, R3 ;  /* 0x0000000832067824 */ /* 0x040fe400078e0203 */
[----:B------:R1:W2:Y:S01]  /*0550*/  LDG.E.U16 R35, [R12.64] ;  /* 0x0000000e0c237981 */ /* 0x0002a2000c1e1500 */
[----:B------:R-:W-:Y:S01]  /*0560*/  LEA.HI.X.SX32 R15, R3, R48, 0x1, P0 ;  /* 0x00000030030f7211 */ /* 0x000fe200000f0eff */
[----:B------:R-:W-:Y:S01]  /*0570*/  IMAD R3, R50, 0x8, R6 ;  /* 0x0000000832037824 */ /* 0x000fe200078e0206 */
[----:B----4-:R-:W-:-:S03]  /*0580*/  LEA R4, P0, R6, R46, 0x1 ;  /* 0x0000002e06047211 */ /* 0x010fc600078008ff */
[----:B------:R4:W2:Y:S01]  /*0590*/  LDG.E.U16 R36, [R14.64] ;  /* 0x0000000e0e247981 */ /* 0x0008a2000c1e1500 */
[C---:B------:R-:W-:Y:S02]  /*05a0*/  LEA R16, P1, R3.reuse, R46, 0x1 ;  /* 0x0000002e03107211 */ /* 0x040fe400078208ff */
[----:B------:R-:W-:Y:S02]  /*05b0*/  LEA R9, R50, R3, 0x3 ;  /* 0x0000000332097211 */ /* 0x000fe400078e18ff */
[-C--:B------:R-:W-:Y:S02]  /*05c0*/  LEA.HI.X.SX32 R5, R6, R48.reuse, 0x1, P0 ;  /* 0x0000003006057211 */ /* 0x080fe400000f0eff */
[----:B------:R-:W-:Y:S01]  /*05d0*/  LEA.HI.X.SX32 R17, R3, R48, 0x1, P1 ;  /* 0x0000003003117211 */ /* 0x000fe200008f0eff */
[C---:B------:R-:W-:Y:S01]  /*05e0*/  IMAD R3, R50.reuse, 0x8, R9 ;  /* 0x0000000832037824 */ /* 0x040fe200078e0209 */
[C---:B0-----:R-:W-:Y:S01]  /*05f0*/  LEA R10, P0, R9.reuse, R46, 0x1 ;  /* 0x0000002e090a7211 */ /* 0x041fe200078008ff */
[----:B------:R0:W5:Y:S02]  /*0600*/  LDG.E.U16 R37, [R4.64] ;  /* 0x0000000e04257981 */ /* 0x000164000c1e1500 */
[----:B------:R-:W-:Y:S01]  /*0610*/  IMAD R6, R50, 0x8, R3 ;  /* 0x0000000832067824 */ /* 0x000fe200078e0203 */
[----:B------:R-:W-:Y:S01]  /*0620*/  LEA.HI.X.SX32 R11, R9, R48, 0x1, P0 ;  /* 0x00000030090b7211 */ /* 0x000fe200000f0eff */
[----:B------:R0:W5:Y:S01]  /*0630*/  LDG.E.U16 R38, [R16.64] ;  /* 0x0000000e10267981 */ /* 0x000162000c1e1500 */
[----:B-1----:R-:W-:-:S03]  /*0640*/  LEA R12, P0, R3, R46, 0x1 ;  /* 0x0000002e030c7211 */ /* 0x002fc600078008ff */
[----:B------:R1:W5:Y:S01]  /*0650*/  LDG.E.U16 R39, [R10.64] ;  /* 0x0000000e0a277981 */ /* 0x000362000c1e1500 */
[----:B------:R-:W-:Y:S02]  /*0660*/  LEA.HI.X.SX32 R13, R3, R48, 0x1, P0 ;  /* 0x00000030030d7211 */ /* 0x000fe400000f0eff */
[----:B------:R-:W-:Y:S02]  /*0670*/  LEA R3, R50, R6, 0x3 ;  /* 0x0000000632037211 */ /* 0x000fe400078e18ff */
[-C--:B----4-:R-:W-:Y:S01]  /*0680*/  LEA R14, P0, R6, R46.reuse, 0x1 ;  /* 0x0000002e060e7211 */ /* 0x090fe200078008ff */
[----:B------:R4:W5:Y:S01]  /*0690*/  LDG.E.U16 R40, [R12.64] ;  /* 0x0000000e0c287981 */ /* 0x000962000c1e1500 */
[C---:B------:R-:W-:Y:S01]  /*06a0*/  LEA R18, P1, R3.reuse, R46, 0x1 ;  /* 0x0000002e03127211 */ /* 0x040fe200078208ff */
[----:B------:R-:W-:Y:S01]  /*06b0*/  IMAD R9, R50, 0x8, R3 ;  /* 0x0000000832097824 */ /* 0x000fe200078e0203 */
[-C--:B------:R-:W-:Y:S02]  /*06c0*/  LEA.HI.X.SX32 R15, R6, R48.reuse, 0x1, P0 ;  /* 0x00000030060f7211 */ /* 0x080fe400000f0eff */
[----:B------:R-:W-:Y:S01]  /*06d0*/  LEA.HI.X.SX32 R19, R3, R48, 0x1, P1 ;  /* 0x0000003003137211 */ /* 0x000fe200008f0eff */
[----:B------:R-:W-:Y:S01]  /*06e0*/  IMAD R3, R50, 0x8, R9 ;  /* 0x0000000832037824 */ /* 0x000fe200078e0209 */
[C---:B0-----:R-:W-:Y:S01]  /*06f0*/  LEA R4, P0, R9.reuse, R46, 0x1 ;  /* 0x0000002e09047211 */ /* 0x041fe200078008ff */
[----:B------:R0:W5:Y:S03]  /*0700*/  LDG.E.U16 R41, [R14.64] ;  /* 0x0000000e0e297981 */ /* 0x000166000c1e1500 */
[----:B------:R-:W-:Y:S01]  /*0710*/  LEA.HI.X.SX32 R5, R9, R48, 0x1, P0 ;  /* 0x0000003009057211 */ /* 0x000fe200000f0eff */
[----:B------:R0:W5:Y:S01]  /*0720*/  LDG.E.U16 R42, [R18.64] ;  /* 0x0000000e122a7981 */ /* 0x000162000c1e1500 */
[----:B-1----:R-:W-:-:S02]  /*0730*/  LEA R10, P0, R3, R46, 0x1 ;  /* 0x0000002e030a7211 */ /* 0x002fc400078008ff */
[----:B------:R-:W-:Y:S01]  /*0740*/  LEA R6, R50, R3, 0x3 ;  /* 0x0000000332067211 */ /* 0x000fe200078e18ff */
[----:B------:R1:W5:Y:S01]  /*0750*/  LDG.E.U16 R43, [R4.64] ;  /* 0x0000000e042b7981 */ /* 0x000362000c1e1500 */
[----:B------:R-:W-:-:S03]  /*0760*/  LEA.HI.X.SX32 R11, R3, R48, 0x1, P0 ;  /* 0x00000030030b7211 */ /* 0x000fc600000f0eff */
[----:B------:R-:W-:Y:S01]  /*0770*/  IMAD R3, R50, 0x8, R6 ;  /* 0x0000000832037824 */ /* 0x000fe200078e0206 */
[-C--:B----4-:R-:W-:Y:S01]  /*0780*/  LEA R12, P0, R6, R46.reuse, 0x1 ;  /* 0x0000002e060c7211 */ /* 0x090fe200078008ff */
[----:B------:R4:W5:Y:S02]  /*0790*/  LDG.E.U16 R44, [R10.64] ;  /* 0x0000000e0a2c7981 */ /* 0x000964000c1e1500 */
[----:B------:R-:W-:Y:S01]  /*07a0*/  IMAD R9, R50, 0x8, R3 ;  /* 0x0000000832097824 */ /* 0x000fe200078e0203 */
[----:B------:R-:W-:-:S04]  /*07b0*/  LEA R16, P1, R3, R46, 0x1 ;  /* 0x0000002e03107211 */ /* 0x000fc800078208ff */
[-C--:B------:R-:W-:Y:S02]  /*07c0*/  LEA.HI.X.SX32 R17, R3, R48.reuse, 0x1, P1 ;  /* 0x0000003003117211 */ /* 0x080fe400008f0eff */
[----:B------:R-:W-:Y:S02]  /*07d0*/  LEA R3, R50, R9, 0x3 ;  /* 0x0000000932037211 */ /* 0x000fe400078e18ff */
[----:B------:R-:W-:Y:S01]  /*07e0*/  LEA.HI.X.SX32 R13, R6, R48, 0x1, P0 ;  /* 0x00000030060d7211 */ /* 0x000fe200000f0eff */
[----:B------:R4:W5:Y:S01]  /*07f0*/  LDG.E.U16 R16, [R16.64] ;  /* 0x0000000e10107981 */ /* 0x000962000c1e1500 */
[C---:B0-----:R-:W-:Y:S01]  /*0800*/  LEA R14, P0, R9.reuse, R46, 0x1 ;  /* 0x0000002e090e7211 */ /* 0x041fe200078008ff */
[C---:B------:R-:W-:Y:S02]  /*0810*/  IMAD R6, R50.reuse, 0x8, R3 ;  /* 0x0000000832067824 */ /* 0x040fe400078e0203 */
[----:B------:R0:W5:Y:S01]  /*0820*/  LDG.E.U16 R45, [R12.64] ;  /* 0x0000000e0c2d7981 */ /* 0x000162000c1e1500 */
[----:B------:R-:W-:Y:S01]  /*0830*/  LEA.HI.X.SX32 R15, R9, R48, 0x1, P0 ;  /* 0x00000030090f7211 */ /* 0x000fe200000f0eff */
[----:B------:R-:W-:Y:S01]  /*0840*/  IMAD R9, R50, 0x8, R6 ;  /* 0x0000000832097824 */ /* 0x000fe200078e0206 */
[----:B-1----:R-:W-:-:S03]  /*0850*/  LEA R4, P0, R3, R46, 0x1 ;  /* 0x0000002e03047211 */ /* 0x002fc600078008ff */
[----:B------:R1:W5:Y:S01]  /*0860*/  LDG.E.U16 R14, [R14.64] ;  /* 0x0000000e0e0e7981 */ /* 0x000362000c1e1500 */
[----:B------:R-:W-:Y:S02]  /*0870*/  LEA.HI.X.SX32 R5, R3, R48, 0x1, P0 ;  /* 0x0000003003057211 */ /* 0x000fe400000f0eff */
[----:B----4-:R-:W-:Y:S02]  /*0880*/  LEA R10, P0, R6, R46, 0x1 ;  /* 0x0000002e060a7211 */ /* 0x010fe400078008ff */
[----:B------:R-:W-:Y:S02]  /*0890*/  LEA R3, R50, R9, 0x3 ;  /* 0x0000000932037211 */ /* 0x000fe400078e18ff */
[----:B------:R-:W-:Y:S02]  /*08a0*/  LEA.HI.X.SX32 R11, R6, R48, 0x1, P0 ;  /* 0x00000030060b7211 */ /* 0x000fe400000f0eff */
[-C--:B------:R-:W-:Y:S02]  /*08b0*/  LEA R18, P1, R9, R46.reuse, 0x1 ;  /* 0x0000002e09127211 */ /* 0x080fe400078208ff */
[----:B0-----:R-:W-:Y:S01]  /*08c0*/  LEA R12, P0, R3, R46, 0x1 ;  /* 0x0000002e030c7211 */ /* 0x001fe200078008ff */
[----:B------:R0:W4:Y:S01]  /*08d0*/  LDG.E.U16 R10, [R10.64] ;  /* 0x0000000e0a0a7981 */ /* 0x000122000c1e1500 */
[----:B------:R-:W-:-:S02]  /*08e0*/  LEA.HI.X.SX32 R19, R9, R48, 0x1, P1 ;  /* 0x0000003009137211 */ /* 0x000fc400008f0eff */
[----:B------:R-:W-:Y:S01]  /*08f0*/  LEA.HI.X.SX32 R13, R3, R48, 0x1, P0 ;  /* 0x00000030030d7211 */ /* 0x000fe200000f0eff */
[----:B------:R0:W4:Y:S04]  /*0900*/  LDG.E.U16 R46, [R4.64] ;  /* 0x0000000e042e7981 */ /* 0x000128000c1e1500 */
[----:B------:R0:W4:Y:S04]  /*0910*/  LDG.E.U16 R18, [R18.64] ;  /* 0x0000000e12127981 */ /* 0x000128000c1e1500 */
[----:B------:R0:W4:Y:S01]  /*0920*/  LDG.E.U16 R12, [R12.64] ;  /* 0x0000000e0c0c7981 */ /* 0x000122000c1e1500 */
[----:B------:R-:W-:-:S02]  /*0930*/  IMAD R48, R20, c[0x0][0x1c8], RZ ;  /* 0x0000720014307a24 */ /* 0x000fc400078e02ff */
[----:B------:R-:W-:-:S04]  /*0940*/  IMAD.MOV.U32 R62, RZ, RZ, c[0x0][0x1c8] ;  /* 0x00007200ff3e7624 */ /* 0x000fc800078e00ff */
[----:B------:R-:W-:-:S05]  /*0950*/  IMAD R49, R62, 0x8, R48 ;  /* 0x000000083e317824 */ /* 0x000fca00078e0230 */
[----:B------:R-:W-:-:S05]  /*0960*/  LEA R50, R62, R49, 0x3 ;  /* 0x000000313e327211 */ /* 0x000fca00078e18ff */
[----:B------:R-:W-:-:S04]  /*0970*/  IMAD R51, R62, 0x8, R50 ;  /* 0x000000083e337824 */ /* 0x000fc800078e0232 */
[----:B0-----:R-:W-:-:S04]  /*0980*/  IMAD R11, R62, 0x8, R51 ;  /* 0x000000083e0b7824 */ /* 0x001fc800078e0233 */
[C---:B------:R-:W-:Y:S01]  /*0990*/  IMAD R19, R62.reuse, 0x8, R11 ;  /* 0x000000083e137824 */ /* 0x040fe200078e020b */
[----:B------:R-:W-:Y:S02]  /*09a0*/  SHF.L.U32 R3, R7, 0x4, RZ ;  /* 0x0000000407037819 */ /* 0x000fe400000006ff */
[----:B------:R-:W-:Y:S02]  /*09b0*/  SHF.R.U32.HI R5, RZ, 0x1, R7 ;  /* 0x00000001ff057819 */ /* 0x000fe40000011607 */
[C---:B------:R-:W-:Y:S02]  /*09c0*/  LEA R52, R62.reuse, R19, 0x3 ;  /* 0x000000133e347211 */ /* 0x040fe400078e18ff */
[----:B------:R-:W-:Y:S02]  /*09d0*/  LOP3.LUT R3, R3, 0x70, RZ, 0xc0, !PT ;  /* 0x0000007003037812 */ /* 0x000fe400078ec0ff */
[----:B------:R-:W-:Y:S02]  /*09e0*/  LOP3.LUT R54, R5, 0xc, RZ, 0xc0, !PT ;  /* 0x0000000c05367812 */ /* 0x000fe400078ec0ff */
[----:B------:R-:W-:-:S03]  /*09f0*/  LEA R53, R62, R52, 0x3 ;  /* 0x000000343e357211 */ /* 0x000fc600078e18ff */
[----:B------:R-:W-:Y:S02]  /*0a00*/  IMAD.IADD R3, R3, 0x1, R54 ;  /* 0x0000000103037824 */ /* 0x000fe400078e0236 */
[----:B------:R-:W-:Y:S01]  /*0a10*/  IMAD R54, R62, 0x8, R53 ;  /* 0x000000083e367824 */ /* 0x000fe200078e0235 */
[----:B------:R-:W-:Y:S01]  /*0a20*/  SHF.R.S32.HI R17, RZ, 0x4, R7 ;  /* 0x00000004ff117819 */ /* 0x000fe20000011407 */
[----:B------:R-:W-:Y:S02]  /*0a30*/  IMAD R4, R0, c[0x0][0x1c0], RZ ;  /* 0x0000700000047a24 */ /* 0x000fe400078e02ff */
[----:B------:R-:W-:Y:S01]  /*0a40*/  IMAD R6, R2, c[0x0][0x1c4], RZ ;  /* 0x0000710002067a24 */ /* 0x000fe200078e02ff */
[----:B------:R-:W-:Y:S01]  /*0a50*/  LEA R55, R62, R54, 0x3 ;  /* 0x000000363e377211 */ /* 0x000fe200078e18ff */
[----:B------:R-:W-:Y:S01]  /*0a60*/  IMAD.SHL.U32 R5, R4, 0x2, RZ ;  /* 0x0000000204057824 */ /* 0x000fe200078e00ff */
[----:B------:R-:W-:Y:S01]  /*0a70*/  LOP3.LUT R9, R7, 0xe0, RZ, 0xc0, !PT ;  /* 0x000000e007097812 */ /* 0x000fe200078ec0ff */
[----:B------:R-:W-:Y:S01]  /*0a80*/  IMAD.SHL.U32 R20, R6, 0x2, RZ ;  /* 0x0000000206147824 */ /* 0x000fe200078e00ff */
[----:B------:R-:W-:Y:S01]  /*0a90*/  SGXT R17, R17, 0x1 ;  /* 0x000000011111781a */ /* 0x000fe20000000200 */
[----:B------:R-:W-:Y:S01]  /*0aa0*/  IMAD R56, R62, 0x8, R55 ;  /* 0x000000083e387824 */ /* 0x000fe200078e0237 */
[----:B------:R0:W1:Y:S01]  /*0ab0*/  R2UR UR12, R9 ;  /* 0x00000000090c73c2 */ /* 0x00006200000e0000 */
[----:B------:R-:W-:-:S02]  /*0ac0*/  LOP3.LUT R13, R7, 0xc, RZ, 0xc0, !PT ;  /* 0x0000000c070d7812 */ /* 0x000fc400078ec0ff */
[----:B------:R-:W-:Y:S01]  /*0ad0*/  IADD3 R112, P0, P1, R20, c[0x0][0x178], R5 ;  /* 0x00005e0014707a10 */ /* 0x000fe2000791e005 */
[----:B------:R-:W-:Y:S01]  /*0ae0*/  IMAD.HI R20, R6, 0x2, RZ ;  /* 0x0000000206147827 */ /* 0x000fe200078e02ff */
[----:B------:R-:W-:-:S03]  /*0af0*/  LOP3.LUT R58, R17, 0x1020, RZ, 0xc0, !PT ;  /* 0x00001020113a7812 */ /* 0x000fc600078ec0ff */
[----:B0-----:R-:W-:Y:S01]  /*0b00*/  IMAD.HI R9, R4, 0x2, RZ ;  /* 0x0000000204097827 */ /* 0x001fe200078e02ff */
[----:B------:R-:W-:-:S03]  /*0b10*/  LEA R57, R62, R56, 0x3 ;  /* 0x000000383e397211 */ /* 0x000fc600078e18ff */
[----:B------:R-:W-:Y:S01]  /*0b20*/  IMAD R6, R13, 0x2, R58 ;  /* 0x000000020d067824 */ /* 0x000fe200078e023a */
[----:B------:R-:W-:Y:S02]  /*0b30*/  IADD3.X R58, R20, c[0x0][0x17c], R9, P0, P1 ;  /* 0x00005f00143a7a10 */ /* 0x000fe400007e2409 */
[----:B------:R-:W-:Y:S02]  /*0b40*/  LEA R9, R62, R57, 0x3 ;  /* 0x000000393e097211 */ /* 0x000fe400078e18ff */
[----:B------:R-:W-:-:S03]  /*0b50*/  LEA R174, P0, R48, R112, 0x1 ;  /* 0x0000007030ae7211 */ /* 0x000fc600078008ff */
[----:B------:R-:W-:Y:S01]  /*0b60*/  IMAD R20, R62, 0x8, R9 ;  /* 0x000000083e147824 */ /* 0x000fe200078e0209 */
[----:B------:R-:W-:Y:S02]  /*0b70*/  LEA.HI.X.SX32 R175, R48, R58, 0x1, P0 ;  /* 0x0000003a30af7211 */ /* 0x000fe400000f0eff */
[CC--:B------:R-:W-:Y:S01]  /*0b80*/  LEA R172, P1, R49.reuse, R112.reuse, 0x1 ;  /* 0x0000007031ac7211 */ /* 0x0c0fe200078208ff */
[----:B------:R-:W-:Y:S01]  /*0b90*/  IMAD R48, R62, 0x8, R20 ;  /* 0x000000083e307824 */ /* 0x000fe200078e0214 */
[----:B------:R-:W-:Y:S02]  /*0ba0*/  LEA R170, P2, R50, R112, 0x1 ;  /* 0x0000007032aa7211 */ /* 0x000fe400078408ff */
[----:B------:R-:W-:Y:S02]  /*0bb0*/  LEA.HI.X.SX32 R173, R49, R58, 0x1, P1 ;  /* 0x0000003a31ad7211 */ /* 0x000fe400008f0eff */
[----:B------:R-:W-:Y:S02]  /*0bc0*/  LEA R49, R62, R48, 0x3 ;  /* 0x000000303e317211 */ /* 0x000fe400078e18ff */
[----:B------:R-:W-:-:S02]  /*0bd0*/  LEA.HI.X.SX32 R171, R50, R58, 0x1, P2 ;  /* 0x0000003a32ab7211 */ /* 0x000fc400010f0eff */
[-C--:B------:R-:W-:Y:S01]  /*0be0*/  LEA R166, P0, R11, R112.reuse, 0x1 ;  /* 0x000000700ba67211 */ /* 0x080fe200078008ff */
[C---:B------:R-:W-:Y:S01]  /*0bf0*/  IMAD R50, R62.reuse, 0x8, R49 ;  /* 0x000000083e327824 */ /* 0x040fe200078e0231 */
[----:B------:R-:W-:Y:S02]  /*0c00*/  LEA R164, P1, R19, R112, 0x1 ;  /* 0x0000007013a47211 */ /* 0x000fe400078208ff */
[----:B------:R-:W-:Y:S01]  /*0c10*/  LEA.HI.X.SX32 R167, R11, R58, 0x1, P0 ;  /* 0x0000003a0ba77211 */ /* 0x000fe200000f0eff */
[----:B------:R-:W-:Y:S01]  /*0c20*/  IMAD R11, R62, 0x8, R50 ;  /* 0x000000083e0b7824 */ /* 0x000fe200078e0232 */
[----:B------:R-:W-:Y:S02]  /*0c30*/  LEA R162, P2, R52, R112, 0x1 ;  /* 0x0000007034a27211 */ /* 0x000fe400078408ff */
[----:B------:R-:W-:Y:S02]  /*0c40*/  LEA.HI.X.SX32 R165, R19, R58, 0x1, P1 ;  /* 0x0000003a13a57211 */ /* 0x000fe400008f0eff */
[----:B------:R-:W-:-:S02]  /*0c50*/  LEA R168, P3, R51, R112, 0x1 ;  /* 0x0000007033a87211 */ /* 0x000fc400078608ff */
[----:B------:R-:W-:Y:S02]  /*0c60*/  LEA R19, R62, R11, 0x3 ;  /* 0x0000000b3e137211 */ /* 0x000fe400078e18ff */
[-C--:B------:R-:W-:Y:S02]  /*0c70*/  LEA.HI.X.SX32 R163, R52, R58.reuse, 0x1, P2 ;  /* 0x0000003a34a37211 */ /* 0x080fe400010f0eff */
[----:B------:R-:W-:Y:S01]  /*0c80*/  LEA.HI.X.SX32 R169, R51, R58, 0x1, P3 ;  /* 0x0000003a33a97211 */ /* 0x000fe200018f0eff */
[C---:B------:R-:W-:Y:S01]  /*0c90*/  IMAD R51, R62.reuse, 0x8, R19 ;  /* 0x000000083e337824 */ /* 0x040fe200078e0213 */
[-C--:B------:R-:W-:Y:S02]  /*0ca0*/  LEA R156, P2, R55, R112.reuse, 0x1 ;  /* 0x00000070379c7211 */ /* 0x080fe400078408ff */
[----:B------:R-:W-:Y:S01]  /*0cb0*/  LEA R160, P0, R53, R112, 0x1 ;  /* 0x0000007035a07211 */ /* 0x000fe200078008ff */
[----:B------:R-:W-:Y:S01]  /*0cc0*/  IMAD R52, R62, 0x8, R51 ;  /* 0x000000083e347824 */ /* 0x000fe200078e0233 */
[----:B------:R-:W-:-:S02]  /*0cd0*/  LEA.HI.X.SX32 R157, R55, R58, 0x1, P2 ;  /* 0x0000003a379d7211 */ /* 0x000fc400010f0eff */
[----:B------:R-:W-:Y:S02]  /*0ce0*/  LEA R150, P2, R9, R112, 0x1 ;  /* 0x0000007009967211 */ /* 0x000fe400078408ff */
[----:B------:R-:W-:Y:S02]  /*0cf0*/  LEA.HI.X.SX32 R161, R53, R58, 0x1, P0 ;  /* 0x0000003a35a17211 */ /* 0x000fe400000f0eff */
[-C--:B------:R-:W-:Y:S02]  /*0d00*/  LEA R158, P1, R54, R112.reuse, 0x1 ;  /* 0x00000070369e7211 */ /* 0x080fe400078208ff */
[----:B------:R-:W-:Y:S02]  /*0d10*/  LEA R154, P0, R56, R112, 0x1 ;  /* 0x00000070389a7211 */ /* 0x000fe400078008ff */
[----:B------:R-:W-:Y:S02]  /*0d20*/  LEA.HI.X.SX32 R151, R9, R58, 0x1, P2 ;  /* 0x0000003a09977211 */ /* 0x000fe400010f0eff */
[----:B------:R-:W-:-:S02]  /*0d30*/  LEA R9, R62, R52, 0x3 ;  /* 0x000000343e097211 */ /* 0x000fc400078e18ff */
[-C--:B------:R-:W-:Y:S02]  /*0d40*/  LEA.HI.X.SX32 R159, R54, R58.reuse, 0x1, P1 ;  /* 0x0000003a369f7211 */ /* 0x080fe400008f0eff */
[----:B------:R-:W-:Y:S01]  /*0d50*/  LEA.HI.X.SX32 R155, R56, R58, 0x1, P0 ;  /* 0x0000003a389b7211 */ /* 0x000fe200000f0eff */
[----:B------:R-:W-:Y:S01]  /*0d60*/  IMAD R53, R62, 0x8, R9 ;  /* 0x000000083e357824 */ /* 0x000fe200078e0209 */
[CC--:B------:R-:W-:Y:S02]  /*0d70*/  LEA R152, P1, R57.reuse, R112.reuse, 0x1 ;  /* 0x0000007039987211 */ /* 0x0c0fe400078208ff */
[C---:B------:R-:W-:Y:S02]  /*0d80*/  LEA R148, P0, R20.reuse, R112, 0x1 ;  /* 0x0000007014947211 */ /* 0x040fe400078008ff */
[-C--:B------:R-:W-:Y:S02]  /*0d90*/  LEA.HI.X.SX32 R153, R57, R58.reuse, 0x1, P1 ;  /* 0x0000003a39997211 */ /* 0x080fe400008f0eff */
[----:B------:R-:W-:Y:S01]  /*0da0*/  LEA.HI.X.SX32 R149, R20, R58, 0x1, P0 ;  /* 0x0000003a14957211 */ /* 0x000fe200000f0eff */
[----:B------:R-:W-:Y:S01]  /*0db0*/  IMAD R20, R62, 0x8, R53 ;  /* 0x000000083e147824 */ /* 0x000fe200078e0235 */
[----:B------:R-:W-:-:S02]  /*0dc0*/  LEA R146, P1, R48, R112, 0x1 ;  /* 0x0000007030927211 */ /* 0x000fc400078208ff */
[----:B-1----:R-:W-:Y:S02]  /*0dd0*/  LOP3.LUT R15, R7, 0xc0, RZ, 0xc0, !PT ;  /* 0x000000c0070f7812 */ /* 0x002fe400078ec0ff */
[----:B------:R-:W-:Y:S02]  /*0de0*/  LEA R144, P2, R49, R112, 0x1 ;  /* 0x0000007031907211 */ /* 0x000fe400078408ff */
[----:B------:R-:W-:Y:S02]  /*0df0*/  LEA.HI.X.SX32 R147, R48, R58, 0x1, P1 ;  /* 0x0000003a30937211 */ /* 0x000fe400008f0eff */
[----:B------:R-:W-:Y:S02]  /*0e00*/  LEA R140, P1, R11, R112, 0x1 ;  /* 0x000000700b8c7211 */ /* 0x000fe400078208ff */
[----:B------:R-:W-:Y:S01]  /*0e10*/  LEA R48, R62, R20, 0x3 ;  /* 0x000000143e307211 */ /* 0x000fe200078e18ff */
[----:B------:R0:W1:Y:S01]  /*0e20*/  R2UR UR8, R15 ;  /* 0x000000000f0873c2 */ /* 0x00006200000e0000 */
[----:B------:R-:W-:-:S02]  /*0e30*/  LEA.HI.X.SX32 R145, R49, R58, 0x1, P2 ;  /* 0x0000003a31917211 */ /* 0x000fc400010f0eff */
[-C--:B------:R-:W-:Y:S02]  /*0e40*/  LEA R142, P0, R50, R112.reuse, 0x1 ;  /* 0x00000070328e7211 */ /* 0x080fe400078008ff */
[----:B------:R-:W-:Y:S02]  /*0e50*/  LEA R138, P2, R19, R112, 0x1 ;  /* 0x00000070138a7211 */ /* 0x000fe400078408ff */
[-C--:B------:R-:W-:Y:S01]  /*0e60*/  LEA.HI.X.SX32 R141, R11, R58.reuse, 0x1, P1 ;  /* 0x0000003a0b8d7211 */ /* 0x080fe200008f0eff */
[----:B------:R-:W-:Y:S01]  /*0e70*/  IMAD R11, R62, 0x8, R48 ;  /* 0x000000083e0b7824 */ /* 0x000fe200078e0230 */
[-C--:B------:R-:W-:Y:S02]  /*0e80*/  LEA.HI.X.SX32 R143, R50, R58.reuse, 0x1, P0 ;  /* 0x0000003a328f7211 */ /* 0x080fe400000f0eff */
[----:B------:R-:W-:Y:S01]  /*0e90*/  LEA.HI.X.SX32 R139, R19, R58, 0x1, P2 ;  /* 0x0000003a138b7211 */ /* 0x000fe200010f0eff */
[----:B------:R-:W-:Y:S01]  /*0ea0*/  IMAD R19, R62, 0x8, R11 ;  /* 0x000000083e137824 */ /* 0x000fe200078e020b */
[----:B------:R-:W-:-:S02]  /*0eb0*/  LEA R136, P0, R51, R112, 0x1 ;  /* 0x0000007033887211 */ /* 0x000fc400078008ff */
[----:B------:R-:W-:Y:S02]  /*0ec0*/  LEA R132, P2, R9, R112, 0x1 ;  /* 0x0000007009847211 */ /* 0x000fe400078408ff */
[-C--:B------:R-:W-:Y:S02]  /*0ed0*/  LEA.HI.X.SX32 R137, R51, R58.reuse, 0x1, P0 ;  /* 0x0000003a33897211 */ /* 0x080fe400000f0eff */
[----:B------:R-:W-:Y:S02]  /*0ee0*/  LEA.HI.X.SX32 R133, R9, R58, 0x1, P2 ;  /* 0x0000003a09857211 */ /* 0x000fe400010f0eff */
[-C--:B------:R-:W-:Y:S02]  /*0ef0*/  LEA R134, P1, R52, R112.reuse, 0x1 ;  /* 0x0000007034867211 */ /* 0x080fe400078208ff */
[----:B------:R-:W-:Y:S02]  /*0f00*/  LEA R9, R62, R19, 0x3 ;  /* 0x000000133e097211 */ /* 0x000fe400078e18ff */
[C---:B------:R-:W-:Y:S01]  /*0f10*/  LEA R130, P0, R53.reuse, R112, 0x1 ;  /* 0x0000007035827211 */ /* 0x040fe200078008ff */
[----:B------:R-:W-:Y:S01]  /*0f20*/  UIADD3 UR13, UR5, 0x20, URZ ;  /* 0x00000020050d7890 */ /* 0x000fe2000fffe03f */
[-C--:B------:R-:W-:Y:S01]  /*0f30*/  LEA.HI.X.SX32 R135, R52, R58.reuse, 0x1, P1 ;  /* 0x0000003a34877211 */ /* 0x080fe200008f0eff */
[----:B------:R-:W-:Y:S01]  /*0f40*/  IMAD R49, R62, 0x8, R9 ;  /* 0x000000083e317824 */ /* 0x000fe200078e0209 */
[----:B------:R-:W-:-:S02]  /*0f50*/  LEA.HI.X.SX32 R131, R53, R58, 0x1, P0 ;  /* 0x0000003a35837211 */ /* 0x000fc400000f0eff */
[CC--:B------:R-:W-:Y:S02]  /*0f60*/  LEA R128, P1, R20.reuse, R112.reuse, 0x1 ;  /* 0x0000007014807211 */ /* 0x0c0fe400078208ff */
[----:B------:R-:W-:Y:S01]  /*0f70*/  LEA R124, P0, R11, R112, 0x1 ;  /* 0x000000700b7c7211 */ /* 0x000fe200078008ff */
[C---:B0-----:R-:W-:Y:S01]  /*0f80*/  IMAD.SHL.U32 R15, R7.reuse, 0x8, RZ ;  /* 0x00000008070f7824 */ /* 0x041fe200078e00ff */
[----:B------:R-:W-:Y:S01]  /*0f90*/  LOP3.LUT R47, R7, 0xff, RZ, 0xc0, !PT ;  /* 0x000000ff072f7812 */ /* 0x000fe200078ec0ff */
[----:B------:R-:W-:Y:S01]  /*0fa0*/  UISETP.GE.AND UP0, UPT, UR13, 0x1, UPT ;  /* 0x000000010d00788c */ /* 0x000fe2000bf06270 */
[-C--:B------:R-:W-:Y:S01]  /*0fb0*/  LEA.HI.X.SX32 R129, R20, R58.reuse, 0x1, P1 ;  /* 0x0000003a14817211 */ /* 0x080fe200008f0eff */
[----:B------:R-:W-:Y:S01]  /*0fc0*/  IMAD R20, R62, 0x8, R49 ;  /* 0x000000083e147824 */ /* 0x000fe200078e0231 */
[----:B------:R-:W-:Y:S02]  /*0fd0*/  LEA.HI.X.SX32 R125, R11, R58, 0x1, P0 ;  /* 0x0000003a0b7d7211 */ /* 0x000fe400000f0eff */
[----:B------:R-:W-:-:S02]  /*0fe0*/  LEA R126, P2, R48, R112, 0x1 ;  /* 0x00000070307e7211 */ /* 0x000fc400078408ff */
[----:B------:R-:W-:Y:S01]  /*0ff0*/  LEA R118, P0, R49, R112, 0x1 ;  /* 0x0000007031767211 */ /* 0x000fe200078008ff */
[----:B-1----:R-:W-:Y:S01]  /*1000*/  USHF.R.U32.HI UR4, URZ, 0x2, UR8 ;  /* 0x000000023f047899 */ /* 0x002fe20008011608 */
[----:B------:R-:W-:Y:S01]  /*1010*/  LOP3.LUT R60, R15, 0x1f8, RZ, 0xc0, !PT ;  /* 0x000001f80f3c7812 */ /* 0x000fe200078ec0ff */
[----:B------:R-:W-:Y:S01]  /*1020*/  IMAD.SHL.U32 R4, R47, 0x2, RZ ;  /* 0x000000022f047824 */ /* 0x000fe200078e00ff */
[-C--:B------:R-:W-:Y:S02]  /*1030*/  LEA.HI.X.SX32 R127, R48, R58.reuse, 0x1, P2 ;  /* 0x0000003a307f7211 */ /* 0x080fe400010f0eff */
[----:B------:R-:W-:Y:S02]  /*1040*/  LEA.HI.X.SX32 R119, R49, R58, 0x1, P0 ;  /* 0x0000003a31777211 */ /* 0x000fe400000f0eff */
[----:B------:R-:W-:Y:S02]  /*1050*/  LEA R120, P2, R9, R112, 0x1 ;  /* 0x0000007009787211 */ /* 0x000fe400078408ff */
[----:B------:R-:W-:-:S02]  /*1060*/  LEA R48, R62, R20, 0x3 ;  /* 0x000000143e307211 */ /* 0x000fc400078e18ff */
[----:B------:R-:W-:Y:S01]  /*1070*/  PLOP3.LUT P0, PT, PT, PT, UP0, 0x80, 0x0 ;  /* 0x000000000000781c */ /* 0x000fe20003f0f008 */
[----:B------:R-:W-:Y:S01]  /*1080*/  IMAD R5, R13, 0x400, R60 ;  /* 0x000004000d057824 */ /* 0x000fe200078e023c */
[----:B------:R-:W-:Y:S02]  /*1090*/  LOP3.LUT R13, R4, UR4, RZ, 0x3c, !PT ;  /* 0x00000004040d7c12 */ /* 0x000fe4000f8e3cff */
[----:B------:R-:W-:Y:S02]  /*10a0*/  LEA R122, P1, R19, R112, 0x1 ;  /* 0x00000070137a7211 */ /* 0x000fe400078208ff */
[-C--:B------:R-:W-:Y:S01]  /*10b0*/  LEA.HI.X.SX32 R121, R9, R58.reuse, 0x1, P2 ;  /* 0x0000003a09797211 */ /* 0x080fe200010f0eff */
[----:B------:R-:W-:Y:S01]  /*10c0*/  IMAD R9, R62, 0x8, R48 ;  /* 0x000000083e097824 */ /* 0x000fe200078e0230 */
[----:B------:R-:W-:Y:S01]  /*10d0*/  LEA.HI.X.SX32 R123, R19, R58, 0x1, P1 ;  /* 0x0000003a137b7211 */ /* 0x000fe200008f0eff */
[----:B--2---:R0:W-:Y:S01]  /*10e0*/  STS.U16 [R13], R8 ;  /* 0x000000080d007388 */ /* 0x0041e20000000400 */
[----:B------:R-:W-:-:S02]  /*10f0*/  LEA R116, P1, R20, R112, 0x1 ;  /* 0x0000007014747211 */ /* 0x000fc400078208ff */
[-C--:B------:R-:W-:Y:S02]  /*1100*/  LEA R114, P2, R48, R112.reuse, 0x1 ;  /* 0x0000007030727211 */ /* 0x080fe400078408ff */
[----:B------:R-:W-:Y:S01]  /*1110*/  LEA R112, P3, R9, R112, 0x1 ;  /* 0x0000007009707211 */ /* 0x000fe200078608ff */
[----:B---3--:R-:W-:Y:S01]  /*1120*/  STS.U16 [R13+0x200], R21 ;  /* 0x000200150d007388 */ /* 0x008fe20000000400 */
[----:B0-----:R-:W-:-:S03]  /*1130*/  LOP3.LUT R8, R7, 0x3, RZ, 0xc0, !PT ;  /* 0x0000000307087812 */ /* 0x001fc600078ec0ff */
[----:B-----5:R-:W-:Y:S01]  /*1140*/  STS.U16 [R13+0x400], R22 ;  /* 0x000400160d007388 */ /* 0x020fe20000000400 */
[-C--:B------:R-:W-:Y:S01]  /*1150*/  LEA.HI.X.SX32 R117, R20, R58.reuse, 0x1, P1 ;  /* 0x0000003a14757211 */ /* 0x080fe200008f0eff */
[----:B------:R-:W-:Y:S01]  /*1160*/  IMAD.MOV.U32 R101, RZ, RZ, -0x800000 ;  /* 0xff800000ff657424 */ /* 0x000fe200078e00ff */
[-C--:B------:R-:W-:Y:S01]  /*1170*/  LEA.HI.X.SX32 R115, R48, R58.reuse, 0x1, P2 ;  /* 0x0000003a30737211 */ /* 0x080fe200010f0eff */
[----:B------:R-:W-:Y:S01]  /*1180*/  STS.U16 [R13+0x600], R23 ;  /* 0x000600170d007388 */ /* 0x000fe20000000400 */
[----:B------:R-:W-:Y:S01]  /*1190*/  LEA.HI.X.SX32 R113, R9, R58, 0x1, P3 ;  /* 0x0000003a09717211 */ /* 0x000fe200018f0eff */
[----:B------:R-:W-:Y:S01]  /*11a0*/  IMAD.MOV.U32 R9, RZ, RZ, 0x3f800000 ;  /* 0x3f800000ff097424 */ /* 0x000fe200078e00ff */
[----:B------:R-:W-:Y:S01]  /*11b0*/  MOV R103, 0xff800000 ;  /* 0xff80000000677802 */ /* 0x000fe20000000f00 */
[----:B------:R-:W-:Y:S01]  /*11c0*/  STS.U16 [R13+0x800], R24 ;  /* 0x000800180d007388 */ /* 0x000fe20000000400 */
[----:B------:R-:W-:Y:S01]  /*11d0*/  IMAD.MOV.U32 R99, RZ, RZ, -0x800000 ;  /* 0xff800000ff637424 */ /* 0x000fe200078e00ff */
[----:B------:R-:W-:Y:S01]  /*11e0*/  MOV R97, 0xff800000 ;  /* 0xff80000000617802 */ /* 0x000fe20000000f00 */
[----:B------:R-:W-:Y:S01]  /*11f0*/  IMAD.MOV.U32 R11, RZ, RZ, 0x3f800000 ;  /* 0x3f800000ff0b7424 */ /* 0x000fe200078e00ff */
[----:B------:R-:W-:Y:S01]  /*1200*/  STS.U16 [R13+0xa00], R25 ;  /* 0x000a00190d007388 */ /* 0x000fe20000000400 */
[----:B------:R-:W-:Y:S01]  /*1210*/  CS2R R52, SRZ ;  /* 0x0000000000347805 */ /* 0x000fe2000001ff00 */
[----:B------:R-:W-:Y:S01]  /*1220*/  CS2R R54, SRZ ;  /* 0x0000000000367805 */ /* 0x000fe2000001ff00 */
[----:B------:R-:W-:Y:S01]  /*1230*/  CS2R R56, SRZ ;  /* 0x0000000000387805 */ /* 0x000fe2000001ff00 */
        /* <DEDUP_REMOVED lines=15> */
[----:B------:R-:W-:Y:S01]  /*1330*/  ISETP.GE.U32.AND P4, PT, R47, 0x20, PT ;  /* 0x000000202f00780c */ /* 0x000fe20003f86070 */
[----:B------:R-:W-:Y:S01]  /*1340*/  STS.U16 [R13+0x1400], R30 ;  /* 0x0014001e0d007388 */ /* 0x000fe20000000400 */
[----:B------:R-:W-:Y:S01]  /*1350*/  CS2R R76, SRZ ;  /* 0x00000000004c7805 */ /* 0x000fe2000001ff00 */
[----:B------:R-:W-:-:S02]  /*1360*/  CS2R R78, SRZ ;  /* 0x00000000004e7805 */ /* 0x000fc4000001ff00 */
[----:B------:R-:W-:Y:S04]  /*1370*/  STS.U16 [R13+0x1600], R31 ;  /* 0x0016001f0d007388 */ /* 0x000fe80000000400 */
        /* <DEDUP_REMOVED lines=11> */
[----:B------:R0:W-:Y:S04]  /*1430*/  STS.U16 [R13+0x2e00], R43 ;  /* 0x002e002b0d007388 */ /* 0x0001e80000000400 */
[----:B------:R-:W-:Y:S04]  /*1440*/  STS.U16 [R13+0x3000], R44 ;  /* 0x0030002c0d007388 */ /* 0x000fe80000000400 */
[----:B------:R1:W-:Y:S01]  /*1450*/  STS.U16 [R13+0x3200], R45 ;  /* 0x0032002d0d007388 */ /* 0x0003e20000000400 */
[----:B0-----:R-:W-:-:S03]  /*1460*/  MOV R43, 0x3f800000 ;  /* 0x3f800000002b7802 */ /* 0x001fc60000000f00 */
[----:B------:R-:W-:Y:S04]  /*1470*/  STS.U16 [R13+0x3400], R16 ;  /* 0x003400100d007388 */ /* 0x000fe80000000400 */
[----:B------:R-:W-:Y:S01]  /*1480*/  STS.U16 [R13+0x3600], R14 ;  /* 0x0036000e0d007388 */ /* 0x000fe20000000400 */
[----:B-1----:R-:W-:-:S03]  /*1490*/  IMAD.MOV.U32 R45, RZ, RZ, 0x3f800000 ;  /* 0x3f800000ff2d7424 */ /* 0x002fc600078e00ff */
[----:B----4-:R-:W-:Y:S04]  /*14a0*/  STS.U16 [R13+0x3800], R46 ;  /* 0x0038002e0d007388 */ /* 0x010fe80000000400 */
[----:B------:R-:W-:Y:S04]  /*14b0*/  STS.U16 [R13+0x3a00], R10 ;  /* 0x003a000a0d007388 */ /* 0x000fe80000000400 */
[----:B------:R-:W-:Y:S04]  /*14c0*/  STS.U16 [R13+0x3c00], R18 ;  /* 0x003c00120d007388 */ /* 0x000fe80000000400 */
[----:B------:R0:W-:Y:S02]  /*14d0*/  STS.U16 [R13+0x3e00], R12 ;  /* 0x003e000c0d007388 */ /* 0x0001e40000000400 */
[----:B0-----:R-:W-:Y:S01]  /*14e0*/  LOP3.LUT R12, R7, 0x1c, RZ, 0xc0, !PT ;  /* 0x0000001c070c7812 */ /* 0x001fe200078ec0ff */
[----:B------:R-:W-:Y:S01]  /*14f0*/  IMAD.SHL.U32 R13, R8, 0x20, RZ ;  /* 0x00000020080d7824 */ /* 0x000fe200078e00ff */
[----:B------:R-:W-:Y:S05]  /*1500*/  @!P0 BRA `(.L_x_0) ;  /* 0x0000284000008947 */ /* 0x000fea0003800000 */
[C---:B------:R-:W-:Y:S01]  /*1510*/  LOP3.LUT R22, R7.reuse, 0x10, RZ, 0xc0, !PT ;  /* 0x0000001007167812 */ /* 0x040fe200078ec0ff */
[----:B------:R-:W-:Y:S01]  /*1520*/  IMAD.U32 R14, RZ, RZ, UR12 ;  /* 0x0000000cff0e7e24 */ /* 0x000fe2000f8e00ff */
[----:B------:R-:W-:Y:S01]  /*1530*/  LOP3.LUT R19, R7, 0x20, RZ, 0xc0, !PT ;  /* 0x0000002007137812 */ /* 0x000fe200078ec0ff */
[----:B------:R-:W-:Y:S01]  /*1540*/  IMAD R9, R0, c[0x0][0x1a0], RZ ;  /* 0x0000680000097a24 */ /* 0x000fe200078e02ff */
[----:B------:R-:W-:Y:S01]  /*1550*/  LEA R11, R22, R13, 0x7 ;  /* 0x0000000d160b7211 */ /* 0x000fe200078e38ff */
[C---:B------:R-:W-:Y:S01]  /*1560*/  IMAD R10, R47.reuse, c[0x0][0x1a8], RZ ;  /* 0x00006a002f0a7a24 */ /* 0x040fe200078e02ff */
[----:B------:R-:W-:Y:S01]  /*1570*/  ISETP.GE.U32.AND P5, PT, R47, 0x40, PT ;  /* 0x000000402f00780c */ /* 0x000fe20003fa6070 */
[----:B------:R-:W-:Y:S01]  /*1580*/  IMAD.SHL.U32 R238, R9, 0x2, RZ ;  /* 0x0000000209ee7824 */ /* 0x000fe200078e00ff */
[----:B------:R-:W-:Y:S01]  /*1590*/  LEA R29, R14, R11, 0x3 ;  /* 0x0000000b0e1d7211 */ /* 0x000fe200078e18ff */
[----:B------:R-:W-:Y:S01]  /*15a0*/  IMAD.SHL.U32 R239, R10, 0x2, RZ ;  /* 0x000000020aef7824 */ /* 0x000fe200078e00ff */
[----:B------:R-:W-:Y:S01]  /*15b0*/  LOP3.LUT R11, R15, 0x60, RZ, 0xc0, !PT ;  /* 0x000000600f0b7812 */ /* 0x000fe200078ec0ff */
[----:B------:R-:W-:Y:S01]  /*15c0*/  IMAD.HI R9, R9, 0x2, RZ ;  /* 0x0000000209097827 */ /* 0x000fe200078e02ff */
[----:B------:R-:W-:Y:S01]  /*15d0*/  SHF.R.U32.HI R14, RZ, 0x1, R19 ;  /* 0x00000001ff0e7819 */ /* 0x000fe20000011613 */
[----:B------:R-:W-:Y:S01]  /*15e0*/  CS2R R52, SRZ ;  /* 0x0000000000347805 */ /* 0x000fe2000001ff00 */
[----:B------:R-:W-:Y:S01]  /*15f0*/  SHF.R.S32.HI R18, RZ, 0x6, R7 ;  /* 0x00000006ff127819 */ /* 0x000fe20000011407 */
[----:B------:R-:W-:Y:S01]  /*1600*/  IMAD R25, R8, 0x4, R11 ;  /* 0x0000000408197824 */ /* 0x000fe200078e020b */
[----:B------:R-:W-:Y:S01]  /*1610*/  LOP3.LUT R11, R7, 0xf, RZ, 0xc0, !PT ;  /* 0x0000000f070b7812 */ /* 0x000fe200078ec0ff */
[----:B------:R-:W-:Y:S01]  /*1620*/  IMAD.HI R10, R10, 0x2, RZ ;  /* 0x000000020a0a7827 */ /* 0x000fe200078e02ff */
[----:B------:R-:W-:Y:S01]  /*1630*/  LOP3.LUT R24, R14, 0x90, R17, 0x78, !PT ;  /* 0x000000900e187812 */ /* 0x000fe200078e7811 */
[----:B------:R-:W-:Y:S01]  /*1640*/  CS2R R54, SRZ ;  /* 0x0000000000367805 */ /* 0x000fe2000001ff00 */
[C---:B------:R-:W-:Y:S01]  /*1650*/  ISETP.EQ.U32.AND P6, PT, R8.reuse, RZ, !P5 ;  /* 0x000000ff0800720c */ /* 0x040fe20006fc2070 */
[----:B------:R-:W-:Y:S01]  /*1660*/  IMAD.SHL.U32 R14, R8, 0x2, RZ ;  /* 0x00000002080e7824 */ /* 0x000fe200078e00ff */
[----:B------:R-:W-:Y:S01]  /*1670*/  SGXT R18, R18, 0x1 ;  /* 0x000000011212781a */ /* 0x000fe20000000200 */
[----:B------:R-:W-:Y:S01]  /*1680*/  IMAD R8, R0, c[0x0][0x1b0], RZ ;  /* 0x00006c0000087a24 */ /* 0x000fe200078e02ff */
[----:B------:R-:W-:Y:S01]  /*1690*/  LOP3.LUT R15, R15, 0x30, RZ, 0xc0, !PT ;  /* 0x000000300f0f7812 */ /* 0x000fe200078ec0ff */
[----:B------:R-:W-:Y:S01]  /*16a0*/  IMAD R17, R11, c[0x0][0x1b4], RZ ;  /* 0x00006d000b117a24 */ /* 0x000fe200078e02ff */
[C---:B------:R-:W-:Y:S01]  /*16b0*/  LOP3.LUT R16, R7.reuse, 0x7, RZ, 0xc0, !PT ;  /* 0x0000000707107812 */ /* 0x040fe200078ec0ff */
[----:B------:R-:W-:Y:S01]  /*16c0*/  IMAD.SHL.U32 R11, R8, 0x2, RZ ;  /* 0x00000002080b7824 */ /* 0x000fe200078e00ff */
[----:B------:R-:W-:Y:S01]  /*16d0*/  SHF.R.S32.HI R27, RZ, 0x2, R7 ;  /* 0x00000002ff1b7819 */ /* 0x000fe20000011407 */
[----:B------:R-:W-:Y:S01]  /*16e0*/  IMAD.SHL.U32 R26, R7, 0x20, RZ ;  /* 0x00000020071a7824 */ /* 0x000fe200078e00ff */
[----:B------:R-:W-:Y:S01]  /*16f0*/  IADD3 R238, P0, P1, R239, c[0x0][0x168], R238 ;  /* 0x00005a00efee7a10 */ /* 0x000fe2000791e0ee */
[----:B------:R-:W-:Y:S01]  /*1700*/  IMAD R15, R16, 0x40, R15 ;  /* 0x00000040100f7824 */ /* 0x000fe200078e020f */
[----:B------:R-:W-:Y:S01]  /*1710*/  LOP3.LUT R23, R18, 0x90, RZ, 0xc0, !PT ;  /* 0x0000009012177812 */ /* 0x000fe200078ec0ff */
[----:B------:R-:W-:Y:S01]  /*1720*/  IMAD.SHL.U32 R21, R16, 0x10, RZ ;  /* 0x0000001010157824 */ /* 0x000fe200078e00ff */
[----:B------:R-:W-:Y:S01]  /*1730*/  SGXT R27, R27, 0x1 ;  /* 0x000000011b1b781a */ /* 0x000fe20000000200 */
[----:B------:R-:W-:Y:S01]  /*1740*/  IMAD.MOV.U32 R223, RZ, RZ, c[0x0][0x1a4] ;  /* 0x00006900ffdf7624 */ /* 0x000fe200078e00ff */
[----:B------:R-:W-:Y:S01]  /*1750*/  SHF.L.U32 R18, R17, 0x1, RZ ;  /* 0x0000000111127819 */ /* 0x000fe200000006ff */
[----:B------:R-:W-:Y:S01]  /*1760*/  IMAD.MOV.U32 R46, RZ, RZ, -0x800000 ;  /* 0xff800000ff2e7424 */ /* 0x000fe200078e00ff */
[----:B------:R-:W-:Y:S01]  /*1770*/  SHF.L.U32 R20, R7, 0x1, RZ ;  /* 0x0000000107147819 */ /* 0x000fe200000006ff */
[----:B------:R-:W-:Y:S01]  /*1780*/  IMAD R221, R223, 0x12, RZ ;  /* 0x00000012dfdd7824 */ /* 0x000fe200078e02ff */
[----:B------:R-:W-:Y:S01]  /*1790*/  IADD3.X R239, R10, c[0x0][0x16c], R9, P0, P1 ;  /* 0x00005b000aef7a10 */ /* 0x000fe200007e2409 */
[----:B------:R-:W-:Y:S01]  /*17a0*/  IMAD.HI R9, R8, 0x2, RZ ;  /* 0x0000000208097827 */ /* 0x000fe200078e02ff */
[----:B------:R-:W-:Y:S01]  /*17b0*/  LOP3.LUT R27, R27, 0x90, RZ, 0xc0, !PT ;  /* 0x000000901b1b7812 */ /* 0x000fe200078ec0ff */
[----:B------:R-:W-:Y:S01]  /*17c0*/  CS2R R56, SRZ ;  /* 0x0000000000387805 */ /* 0x000fe2000001ff00 */
[----:B------:R-:W-:Y:S01]  /*17d0*/  IADD3 R179, P0, P1, R18, c[0x0][0x170], R11 ;  /* 0x00005c0012b37a10 */ /* 0x000fe2000791e00b */
[----:B------:R-:W-:Y:S01]  /*17e0*/  IMAD.HI R10, R17, 0x2, RZ ;  /* 0x00000002110a7827 */ /* 0x000fe200078e02ff */
[----:B------:R-:W-:Y:S01]  /*17f0*/  LEA.HI R14, R19, R14, RZ, 0x1e ;  /* 0x0000000e130e7211 */ /* 0x000fe200078ff0ff */
[----:B------:R-:W-:Y:S01]  /*1800*/  CS2R R58, SRZ ;  /* 0x00000000003a7805 */ /* 0x000fe2000001ff00 */
[----:B------:R-:W-:Y:S01]  /*1810*/  LEA R28, R16, R19, 0x2 ;  /* 0x00000013101c7211 */ /* 0x000fe200078e10ff */
[C---:B------:R-:W-:Y:S01]  /*1820*/  IMAD R91, R223.reuse, 0xa, RZ ;  /* 0x0000000adf5b7824 */ /* 0x040fe200078e02ff */
[----:B------:R-:W-:Y:S01]  /*1830*/  SHF.R.U32.HI R11, RZ, 0x4, R7 ;  /* 0x00000004ff0b7819 */ /* 0x000fe20000011607 */
[----:B------:R-:W-:Y:S01]  /*1840*/  IMAD R219, R223, 0x14, RZ ;  /* 0x00000014dfdb7824 */ /* 0x000fe200078e02ff */
[--C-:B------:R-:W-:Y:S01]  /*1850*/  LOP3.LUT R19, R15, 0x10, R20.reuse, 0x78, !PT ;  /* 0x000000100f137812 */ /* 0x100fe200078e7814 */
[----:B------:R-:W-:Y:S01]  /*1860*/  IMAD R89, R223, 0x9, RZ ;  /* 0x00000009df597824 */ /* 0x000fe200078e02ff */
[--C-:B------:R-:W-:Y:S01]  /*1870*/  LOP3.LUT R21, R21, 0x30, R20.reuse, 0x78, !PT ;  /* 0x0000003015157812 */ /* 0x100fe200078e7814 */
[----:B------:R-:W-:Y:S01]  /*1880*/  IMAD R49, R223, 0x5, RZ ;  /* 0x00000005df317824 */ /* 0x000fe200078e02ff */
[--C-:B------:R-:W-:Y:S01]  /*1890*/  LOP3.LUT R15, R23, 0x17e, R20.reuse, 0x78, !PT ;  /* 0x0000017e170f7812 */ /* 0x100fe200078e7814 */
[----:B------:R-:W-:Y:S01]  /*18a0*/  IMAD R16, R22, 0x20, R19 ;  /* 0x0000002016107824 */ /* 0x000fe200078e0213 */
[----:B------:R-:W-:Y:S01]  /*18b0*/  LOP3.LUT R20, R27, 0x10, R20, 0x78, !PT ;  /* 0x000000101b147812 */ /* 0x000fe200078e7814 */
[----:B------:R-:W-:Y:S01]  /*18c0*/  IMAD.U32 R17, R28, 0x80, R21 ;  /* 0x000000801c117824 */ /* 0x000fe200078e0015 */
[----:B------:R-:W-:Y:S01]  /*18d0*/  SGXT.U32 R8, R11, 0x4 ;  /* 0x000000040b08781a */ /* 0x000fe20000000000 */
[----:B------:R-:W-:Y:S01]  /*18e0*/  IMAD R217, R223, 0x16, RZ ;  /* 0x00000016dfd97824 */ /* 0x000fe200078e02ff */
[----:B------:R-:W-:Y:S01]  /*18f0*/  LOP3.LUT R26, R27, 0x160, R26, 0xf8, !PT ;  /* 0x000001601b1a7812 */ /* 0x000fe200078ef81a */
[----:B------:R-:W-:Y:S01]  /*1900*/  IMAD.IADD R19, R20, 0x1, R29 ;  /* 0x0000000114137824 */ /* 0x000fe200078e021d */
[----:B------:R-:W-:Y:S01]  /*1910*/  IADD3.X R27, R10, c[0x0][0x174], R9, P0, P1 ;  /* 0x00005d000a1b7a10 */ /* 0x000fe200007e2409 */
[----:B------:R-:W-:Y:S01]  /*1920*/  IMAD R20, R8, c[0x0][0x1b8], RZ ;  /* 0x00006e0008147a24 */ /* 0x000fe200078e02ff */
[C---:B------:R-:W-:Y:S01]  /*1930*/  LEA.HI R8, R7.reuse, 0x30, RZ, 0x1c ;  /* 0x0000003007087811 */ /* 0x040fe200078fe0ff */
[----:B------:R-:W-:Y:S01]  /*1940*/  IMAD.MOV.U32 R29, RZ, RZ, c[0x0][0x1b8] ;  /* 0x00006e00ff1d7624 */ /* 0x000fe200078e00ff */
[----:B------:R-:W-:Y:S01]  /*1950*/  LEA.HI R9, R7, 0x70, RZ, 0x1c ;  /* 0x0000007007097811 */ /* 0x000fe200078fe0ff */
[----:B------:R-:W-:Y:S01]  /*1960*/  IMAD R51, R223, 0x6, RZ ;  /* 0x00000006df337824 */ /* 0x000fe200078e02ff */
[----:B------:R-:W-:Y:S01]  /*1970*/  LEA.HI R10, R7, 0xb0, RZ, 0x1c ;  /* 0x000000b0070a7811 */ /* 0x000fe200078fe0ff */
[----:B------:R-:W-:Y:S01]  /*1980*/  IMAD R22, R8, c[0x0][0x1b8], RZ ;  /* 0x00006e0008167a24 */ /* 0x000fe200078e02ff */
[----:B------:R-:W-:Y:S01]  /*1990*/  LEA R21, R29, R20, 0x4 ;  /* 0x000000141d157211 */ /* 0x000fe200078e20ff */
[----:B------:R-:W-:Y:S01]  /*19a0*/  IMAD R23, R9, c[0x0][0x1b8], RZ ;  /* 0x00006e0009177a24 */ /* 0x000fe200078e02ff */
[----:B------:R-:W-:Y:S01]  /*19b0*/  IADD3 R18, R24, R25, RZ ;  /* 0x0000001918127210 */ /* 0x000fe20007ffe0ff */
[----:B------:R-:W-:Y:S01]  /*19c0*/  IMAD R24, R10, c[0x0][0x1b8], RZ ;  /* 0x00006e000a187a24 */ /* 0x000fe200078e02ff */
[----:B------:R-:W-:Y:S01]  /*19d0*/  LEA.HI R11, R7, 0xf0, RZ, 0x1c ;  /* 0x000000f0070b7811 */ /* 0x000fe200078fe0ff */
[----:B------:R-:W-:Y:S01]  /*19e0*/  IMAD R8, R29, 0x10, R21 ;  /* 0x000000101d087824 */ /* 0x000fe200078e0215 */
[CC--:B------:R-:W-:Y:S01]  /*19f0*/  LEA R206, P2, R20.reuse, R179.reuse, 0x1 ;  /* 0x000000b314ce7211 */ /* 0x0c0fe200078408ff */
[----:B------:R-:W-:Y:S01]  /*1a00*/  IMAD R95, R223, 0xc, RZ ;  /* 0x0000000cdf5f7824 */ /* 0x000fe200078e02ff */
[----:B------:R-:W-:Y:S01]  /*1a10*/  LEA R204, P3, R21, R179, 0x1 ;  /* 0x000000b315cc7211 */ /* 0x000fe200078608ff */
[----:B------:R-:W-:Y:S01]  /*1a20*/  IMAD R9, R29, 0x20, R8 ;  /* 0x000000201d097824 */ /* 0x000fe200078e0208 */
[----:B------:R-:W-:Y:S01]  /*1a30*/  LEA.HI.X.SX32 R207, R20, R27, 0x1, P2 ;  /* 0x0000001b14cf7211 */ /* 0x000fe200010f0eff */
[----:B------:R-:W-:Y:S01]  /*1a40*/  IMAD R25, R11, c[0x0][0x1b8], RZ ;  /* 0x00006e000b197a24 */ /* 0x000fe200078e02ff */
[C---:B------:R-:W-:Y:S01]  /*1a50*/  LEA R202, P2, R8.reuse, R179, 0x1 ;  /* 0x000000b308ca7211 */ /* 0x040fe200078408ff */
[----:B------:R-:W-:Y:S01]  /*1a60*/  IMAD R93, R223, 0xb, RZ ;  /* 0x0000000bdf5d7824 */ /* 0x000fe200078e02ff */
[----:B------:R-:W-:Y:S01]  /*1a70*/  LEA R10, R29, R9, 0x4 ;  /* 0x000000091d0a7211 */ /* 0x000fe200078e20ff */
[----:B------:R-:W-:Y:S01]  /*1a80*/  IMAD R33, R223, 0x3, RZ ;  /* 0x00000003df217824 */ /* 0x000fe200078e02ff */
[-C--:B------:R-:W-:Y:S01]  /*1a90*/  LEA.HI.X.SX32 R205, R21, R27.reuse, 0x1, P3 ;  /* 0x0000001b15cd7211 */ /* 0x080fe200018f0eff */
[----:B------:R-:W-:Y:S01]  /*1aa0*/  IMAD R215, R223, 0x18, RZ ;  /* 0x00000018dfd77824 */ /* 0x000fe200078e02ff */
[----:B------:R-:W-:Y:S01]  /*1ab0*/  LEA.HI.X.SX32 R203, R8, R27, 0x1, P2 ;  /* 0x0000001b08cb7211 */ /* 0x000fe200010f0eff */
[----:B------:R-:W-:Y:S01]  /*1ac0*/  IMAD R11, R29, 0x10, R10 ;  /* 0x000000101d0b7824 */ /* 0x000fe200078e020a */
[-C--:B------:R-:W-:Y:S01]  /*1ad0*/  LEA R198, P3, R9, R179.reuse, 0x1 ;  /* 0x000000b309c67211 */ /* 0x080fe200078608ff */
[----:B------:R-:W-:Y:S01]  /*1ae0*/  IMAD R213, R223, 0x1a, RZ ;  /* 0x0000001adfd57824 */ /* 0x000fe200078e02ff */
[C---:B------:R-:W-:Y:S01]  /*1af0*/  LEA R196, P2, R10.reuse, R179, 0x1 ;  /* 0x000000b30ac47211 */ /* 0x040fe200078408ff */
[----:B------:R-:W-:Y:S01]  /*1b00*/  IMAD R20, R29, 0x20, R11 ;  /* 0x000000201d147824 */ /* 0x000fe200078e020b */
[-C--:B------:R-:W-:Y:S01]  /*1b10*/  LEA.HI.X.SX32 R199, R9, R27.reuse, 0x1, P3 ;  /* 0x0000001b09c77211 */ /* 0x080fe200018f0eff */
[C---:B------:R-:W-:Y:S01]  /*1b20*/  IMAD R99, R223.reuse, 0xe, RZ ;  /* 0x0000000edf637824 */ /* 0x040fe200078e02ff */
[----:B------:R-:W-:Y:S01]  /*1b30*/  LEA.HI.X.SX32 R197, R10, R27, 0x1, P2 ;  /* 0x0000001b0ac57211 */ /* 0x000fe200010f0eff */
[----:B------:R-:W-:Y:S01]  /*1b40*/  IMAD R97, R223, 0xd, RZ ;  /* 0x0000000ddf617824 */ /* 0x000fe200078e02ff */
[----:B------:R-:W-:Y:S01]  /*1b50*/  LEA R8, R29, R20, 0x4 ;  /* 0x000000141d087211 */ /* 0x000fe200078e20ff */
[----:B------:R-:W-:Y:S01]  /*1b60*/  IMAD R85, R223, 0x7, RZ ;  /* 0x00000007df557824 */ /* 0x000fe200078e02ff */
[-C--:B------:R-:W-:Y:S01]  /*1b70*/  LEA R192, P0, R23, R179.reuse, 0x1 ;  /* 0x000000b317c07211 */ /* 0x080fe200078008ff */
[----:B------:R-:W-:Y:S01]  /*1b80*/  IMAD R211, R223, 0x1c, RZ ;  /* 0x0000001cdfd37824 */ /* 0x000fe200078e02ff */
[----:B------:R-:W-:Y:S01]  /*1b90*/  LEA R194, P3, R11, R179, 0x1 ;  /* 0x000000b30bc27211 */ /* 0x000fe200078608ff */
[----:B------:R-:W-:Y:S01]  /*1ba0*/  IMAD R9, R29, 0x10, R8 ;  /* 0x000000101d097824 */ /* 0x000fe200078e0208 */
[-C--:B------:R-:W-:Y:S01]  /*1bb0*/  LEA.HI.X.SX32 R193, R23, R27.reuse, 0x1, P0 ;  /* 0x0000001b17c17211 */ /* 0x080fe200000f0eff */
[----:B------:R-:W-:Y:S01]  /*1bc0*/  IMAD R209, R223, 0x1e, RZ ;  /* 0x0000001edfd17824 */ /* 0x000fe200078e02ff */
[----:B------:R-:W-:Y:S01]  /*1bd0*/  LEA.HI.X.SX32 R195, R11, R27, 0x1, P3 ;  /* 0x0000001b0bc37211 */ /* 0x000fe200018f0eff */
[----:B------:R-:W-:Y:S01]  /*1be0*/  IMAD R10, R29, 0x20, R9 ;  /* 0x000000201d0a7824 */ /* 0x000fe200078e0209 */
[-C--:B------:R-:W-:Y:S01]  /*1bf0*/  LEA R200, P1, R22, R179.reuse, 0x1 ;  /* 0x000000b316c87211 */ /* 0x080fe200078208ff */
[C---:B------:R-:W-:Y:S01]  /*1c00*/  IMAD.SHL.U32 R35, R223.reuse, 0x4, RZ ;  /* 0x00000004df237824 */ /* 0x040fe200078e00ff */
[-C--:B------:R-:W-:Y:S01]  /*1c10*/  LEA R190, P3, R20, R179.reuse, 0x1 ;  /* 0x000000b314be7211 */ /* 0x080fe200078608ff */
[C---:B------:R-:W-:Y:S01]  /*1c20*/  IMAD.SHL.U32 R87, R223.reuse, 0x8, RZ ;  /* 0x00000008df577824 */ /* 0x040fe200078e00ff */
[----:B------:R-:W-:Y:S01]  /*1c30*/  LEA R188, P0, R8, R179, 0x1 ;  /* 0x000000b308bc7211 */ /* 0x000fe200078008ff */
[----:B------:R-:W-:Y:S01]  /*1c40*/  IMAD R101, R223, 0xf, RZ ;  /* 0x0000000fdf657824 */ /* 0x000fe200078e02ff */
[C---:B------:R-:W-:Y:S01]  /*1c50*/  LEA R11, R29.reuse, R10, 0x4 ;  /* 0x0000000a1d0b7211 */ /* 0x040fe200078e20ff */
[----:B------:R-:W-:Y:S01]  /*1c60*/  IMAD.MOV.U32 R44, RZ, RZ, -0x800000 ;  /* 0xff800000ff2c7424 */ /* 0x000fe200078e00ff */
[-C--:B------:R-:W-:Y:S01]  /*1c70*/  LEA.HI.X.SX32 R201, R22, R27.reuse, 0x1, P1 ;  /* 0x0000001b16c97211 */ /* 0x080fe200008f0eff */
[----:B------:R-:W-:Y:S01]  /*1c80*/  IMAD.MOV.U32 R45, RZ, RZ, 0x3f800000 ;  /* 0x3f800000ff2d7424 */ /* 0x000fe200078e00ff */
[-C--:B------:R-:W-:Y:S01]  /*1c90*/  LEA.HI.X.SX32 R191, R20, R27.reuse, 0x1, P3 ;  /* 0x0000001b14bf7211 */ /* 0x080fe200018f0eff */
[----:B------:R-:W-:Y:S01]  /*1ca0*/  IMAD.MOV.U32 R43, RZ, RZ, 0x3f800000 ;  /* 0x3f800000ff2b7424 */ /* 0x000fe200078e00ff */
[----:B------:R-:W-:Y:S01]  /*1cb0*/  LEA.HI.X.SX32 R189, R8, R27, 0x1, P0 ;  /* 0x0000001b08bd7211 */ /* 0x000fe200000f0eff */
[----:B------:R-:W-:Y:S01]  /*1cc0*/  IMAD R8, R29, 0x10, R11 ;  /* 0x000000101d087824 */ /* 0x000fe200078e020b */
[CC--:B------:R-:W-:Y:S01]  /*1cd0*/  LEA R184, P1, R24.reuse, R179.reuse, 0x1 ;  /* 0x000000b318b87211 */ /* 0x0c0fe200078208ff */
[----:B------:R-:W-:Y:S01]  /*1ce0*/  CS2R R60, SRZ ;  /* 0x00000000003c7805 */ /* 0x000fe2000001ff00 */
[C---:B------:R-:W-:Y:S01]  /*1cf0*/  LEA R186, P3, R9.reuse, R179, 0x1 ;  /* 0x000000b309ba7211 */ /* 0x040fe200078608ff */
[----:B------:R-:W-:Y:S01]  /*1d00*/  CS2R R62, SRZ ;  /* 0x00000000003e7805 */ /* 0x000fe2000001ff00 */
[-C--:B------:R-:W-:Y:S01]  /*1d10*/  LEA.HI.X.SX32 R185, R24, R27.reuse, 0x1, P1 ;  /* 0x0000001b18b97211 */ /* 0x080fe200008f0eff */
[----:B------:R-:W-:Y:S01]  /*1d20*/  CS2R R80, SRZ ;  /* 0x0000000000507805 */ /* 0x000fe2000001ff00 */
[----:B------:R-:W-:Y:S01]  /*1d30*/  LEA.HI.X.SX32 R187, R9, R27, 0x1, P3 ;  /* 0x0000001b09bb7211 */ /* 0x000fe200018f0eff */
[----:B------:R-:W-:Y:S01]  /*1d40*/  IMAD.MOV.U32 R9, RZ, RZ, 0x3f800000 ;  /* 0x3f800000ff097424 */ /* 0x000fe200078e00ff */
[-C--:B------:R-:W-:Y:S01]  /*1d50*/  LEA R176, P2, R25, R179.reuse, 0x1 ;  /* 0x000000b319b07211 */ /* 0x080fe200078408ff */
[----:B------:R-:W-:Y:S01]  /*1d60*/  CS2R R82, SRZ ;  /* 0x0000000000527805 */ /* 0x000fe2000001ff00 */
[-C--:B------:R-:W-:Y:S01]  /*1d70*/  LEA R180, P1, R11, R179.reuse, 0x1 ;  /* 0x000000b30bb47211 */ /* 0x080fe200078208ff */
[----:B------:R-:W-:Y:S01]  /*1d80*/  CS2R R64, SRZ ;  /* 0x0000000000407805 */ /* 0x000fe2000001ff00 */
[-C--:B------:R-:W-:Y:S01]  /*1d90*/  LEA R178, P3, R8, R179.reuse, 0x1 ;  /* 0x000000b308b27211 */ /* 0x080fe200078608ff */
[----:B------:R-:W-:Y:S01]  /*1da0*/  CS2R R66, SRZ ;  /* 0x0000000000427805 */ /* 0x000fe2000001ff00 */
[----:B------:R-:W-:Y:S01]  /*1db0*/  LEA R182, P0, R10, R179, 0x1 ;  /* 0x000000b30ab67211 */ /* 0x000fe200078008ff */
[----:B------:R-:W-:Y:S01]  /*1dc0*/  CS2R R68, SRZ ;  /* 0x0000000000447805 */ /* 0x000fe2000001ff00 */
[-C--:B------:R-:W-:Y:S01]  /*1dd0*/  LEA.HI.X.SX32 R177, R25, R27.reuse, 0x1, P2 ;  /* 0x0000001b19b17211 */ /* 0x080fe200010f0eff */
[----:B------:R-:W-:Y:S01]  /*1de0*/  CS2R R70, SRZ ;  /* 0x0000000000467805 */ /* 0x000fe2000001ff00 */
[-C--:B------:R-:W-:Y:S01]  /*1df0*/  LEA.HI.X.SX32 R181, R11, R27.reuse, 0x1, P1 ;  /* 0x0000001b0bb57211 */ /* 0x080fe200008f0eff */
[----:B------:R-:W-:Y:S01]  /*1e00*/  CS2R R72, SRZ ;  /* 0x0000000000487805 */ /* 0x000fe2000001ff00 */
[-C--:B------:R-:W-:Y:S01]  /*1e10*/  LEA.HI.X.SX32 R179, R8, R27.reuse, 0x1, P3 ;  /* 0x0000001b08b37211 */ /* 0x080fe200018f0eff */
[----:B------:R-:W-:Y:S01]  /*1e20*/  IMAD.MOV.U32 R8, RZ, RZ, -0x800000 ;  /* 0xff800000ff087424 */ /* 0x000fe200078e00ff */
[-C--:B------:R-:W-:Y:S01]  /*1e30*/  IADD3 R220, P1, R221, R238.reuse, RZ ;  /* 0x000000eedddc7210 */ /* 0x080fe20007f3e0ff */
[----:B------:R-:W-:Y:S01]  /*1e40*/  CS2R R74, SRZ ;  /* 0x00000000004a7805 */ /* 0x000fe2000001ff00 */
[-C--:B------:R-:W-:Y:S01]  /*1e50*/  IADD3 R228, P2, R91, R238.reuse, RZ ;  /* 0x000000ee5be47210 */ /* 0x080fe20007f5e0ff */
[----:B------:R-:W-:Y:S01]  /*1e60*/  CS2R R76, SRZ ;  /* 0x00000000004c7805 */ /* 0x000fe2000001ff00 */
[----:B------:R-:W-:Y:S01]  /*1e70*/  IADD3 R218, P3, R219, R238, RZ ;  /* 0x000000eedbda7210 */ /* 0x000fe20007f7e0ff */
[----:B------:R-:W-:Y:S01]  /*1e80*/  CS2R R78, SRZ ;  /* 0x00000000004e7805 */ /* 0x000fe2000001ff00 */
[----:B------:R-:W-:Y:S01]  /*1e90*/  LEA.HI.X.SX32 R183, R10, R27, 0x1, P0 ;  /* 0x0000001b0ab77211 */ /* 0x000fe200000f0eff */
[----:B------:R-:W-:Y:S01]  /*1ea0*/  UMOV UR6, URZ ;  /* 0x0000003f00067c82 */ /* 0x000fe20008000000 */
[-C--:B------:R-:W-:Y:S01]  /*1eb0*/  LEA.HI.X.SX32 R221, R89, R239.reuse, 0x1, P1 ;  /* 0x000000ef59dd7211 */ /* 0x080fe200008f0eff */
[----:B------:R-:W-:Y:S01]  /*1ec0*/  UMOV UR7, URZ ;  /* 0x0000003f00077c82 */ /* 0x000fe20008000000 */
[-C--:B------:R-:W-:Y:S01]  /*1ed0*/  LEA.HI.X.SX32 R229, R49, R239.reuse, 0x1, P2 ;  /* 0x000000ef31e57211 */ /* 0x080fe200010f0eff */
[----:B------:R-:W-:Y:S01]  /*1ee0*/  UMOV UR4, URZ ;  /* 0x0000003f00047c82 */ /* 0x000fe20008000000 */
[----:B------:R-:W-:-:S02]  /*1ef0*/  LEA.HI.X.SX32 R219, R91, R239, 0x1, P3 ;  /* 0x000000ef5bdb7211 */ /* 0x000fc400018f0eff */
[----:B------:R-:W-:Y:S02]  /*1f00*/  LOP3.LUT P0, RZ, R7, 0x1, RZ, 0xc0, !PT ;  /* 0x0000000107ff7812 */ /* 0x000fe4000780c0ff */
[--C-:B------:R-:W-:Y:S02]  /*1f10*/  LOP3.LUT R20, R26, 0x10, R7.reuse, 0x78, !PT ;  /* 0x000000101a147812 */ /* 0x100fe400078e7807 */
[-C--:B------:R-:W-:Y:S02]  /*1f20*/  IADD3 R216, P1, R217, R238.reuse, RZ ;  /* 0x000000eed9d87210 */ /* 0x080fe40007f3e0ff */
[-C--:B------:R-:W-:Y:S02]  /*1f30*/  IADD3 R232, P2, R51, R238.reuse, RZ ;  /* 0x000000ee33e87210 */ /* 0x080fe40007f5e0ff */
[----:B------:R-:W-:Y:S02]  /*1f40*/  IADD3 R226, P3, R95, R238, RZ ;  /* 0x000000ee5fe27210 */ /* 0x000fe40007f7e0ff */
[----:B------:R-:W-:-:S02]  /*1f50*/  SHF.R.U32.HI R7, RZ, 0x3, R7 ;  /* 0x00000003ff077819 */ /* 0x000fc40000011607 */
[-C--:B------:R-:W-:Y:S02]  /*1f60*/  LEA.HI.X.SX32 R217, R93, R239.reuse, 0x1, P1 ;  /* 0x000000ef5dd97211 */ /* 0x080fe400008f0eff */
[-C--:B------:R-:W-:Y:S02]  /*1f70*/  LEA.HI.X.SX32 R233, R33, R239.reuse, 0x1, P2 ;  /* 0x000000ef21e97211 */ /* 0x080fe400010f0eff */
[----:B------:R-:W-:Y:S02]  /*1f80*/  LEA.HI.X.SX32 R227, R51, R239, 0x1, P3 ;  /* 0x000000ef33e37211 */ /* 0x000fe400018f0eff */
[----:B------:R-:W-:Y:S02]  /*1f90*/  LOP3.LUT R103, R7, 0x4, RZ, 0xc0, !PT ;  /* 0x0000000407677812 */ /* 0x000fe400078ec0ff */
[-C--:B------:R-:W-:Y:S02]  /*1fa0*/  IADD3 R214, P1, R215, R238.reuse, RZ ;  /* 0x000000eed7d67210 */ /* 0x080fe40007f3e0ff */
[----:B------:R-:W-:-:S02]  /*1fb0*/  IADD3 R212, P2, R213, R238, RZ ;  /* 0x000000eed5d47210 */ /* 0x000fc40007f5e0ff */
[----:B------:R-:W-:Y:S02]  /*1fc0*/  IADD3 R224, P3, R99, R238, RZ ;  /* 0x000000ee63e07210 */ /* 0x000fe40007f7e0ff */
[----:B------:R-:W-:Y:S02]  /*1fd0*/  SHF.L.U32 R7, R223, 0x1, RZ ;  /* 0x00000001df077819 */ /* 0x000fe400000006ff */
[----:B------:R-:W-:Y:S02]  /*1fe0*/  LEA.HI R22, R12, 0x10, RZ, 0x1e ;  /* 0x000000100c167811 */ /* 0x000fe400078ff0ff */
[-C--:B------:R-:W-:Y:S02]  /*1ff0*/  LEA.HI.X.SX32 R215, R95, R239.reuse, 0x1, P1 ;  /* 0x000000ef5fd77211 */ /* 0x080fe400008f0eff */
[-C--:B------:R-:W-:Y:S01]  /*2000*/  LEA.HI.X.SX32 R213, R97, R239.reuse, 0x1, P2 ;  /* 0x000000ef61d57211 */ /* 0x080fe200010f0eff */
[----:B------:R-:W-:Y:S01]  /*2010*/  IMAD.SHL.U32 R34, R22, 0x8, RZ ;  /* 0x0000000816227824 */ /* 0x000fe200078e00ff */
[----:B------:R-:W-:-:S02]  /*2020*/  LEA.HI.X.SX32 R225, R85, R239, 0x1, P3 ;  /* 0x000000ef55e17211 */ /* 0x000fc400018f0eff */
[C---:B------:R-:W-:Y:S01]  /*2030*/  LEA.HI R23, R12.reuse, 0x18, RZ, 0x1e ;  /* 0x000000180c177811 */ /* 0x040fe200078ff0ff */
[----:B------:R-:W-:Y:S01]  /*2040*/  IMAD.IADD R41, R103, 0x1, R34 ;  /* 0x0000000167297824 */ /* 0x000fe200078e0222 */
[-C--:B------:R-:W-:Y:S02]  /*2050*/  IADD3 R210, P1, R211, R238.reuse, RZ ;  /* 0x000000eed3d27210 */ /* 0x080fe40007f3e0ff */
[-C--:B------:R-:W-:Y:S01]  /*2060*/  IADD3 R236, P2, R7, R238.reuse, RZ ;  /* 0x000000ee07ec7210 */ /* 0x080fe20007f5e0ff */
[----:B------:R-:W-:Y:S01]  /*2070*/  IMAD.SHL.U32 R42, R23, 0x8, RZ ;  /* 0x00000008172a7824 */ /* 0x000fe200078e00ff */
[----:B------:R-:W-:Y:S02]  /*2080*/  LEA R234, P3, R223, R238, 0x2 ;  /* 0x000000eedfea7211 */ /* 0x000fe400078610ff */
[----:B------:R-:W-:Y:S01]  /*2090*/  LEA.HI R21, R12, 0x8, RZ, 0x1e ;  /* 0x000000080c157811 */ /* 0x000fe200078ff0ff */
[----:B------:R-:W-:Y:S01]  /*20a0*/  IMAD.IADD R42, R103, 0x1, R42 ;  /* 0x00000001672a7824 */ /* 0x000fe200078e022a */
[----:B------:R-:W-:-:S02]  /*20b0*/  LEA.HI.X.SX32 R211, R99, R239, 0x1, P1 ;  /* 0x000000ef63d37211 */ /* 0x000fc400008f0eff */
[-C--:B------:R-:W-:Y:S02]  /*20c0*/  LEA.HI.X.SX32 R237, R223, R239.reuse, 0x1, P2 ;  /* 0x000000efdfed7211 */ /* 0x080fe400010f0eff */
[----:B------:R-:W-:Y:S02]  /*20d0*/  LEA.HI.X.SX32 R235, R7, R239, 0x1, P3 ;  /* 0x000000ef07eb7211 */ /* 0x000fe400018f0eff */
[----:B------:R-:W-:Y:S02]  /*20e0*/  SHF.L.U32 R24, R12, 0x1, RZ ;  /* 0x000000010c187819 */ /* 0x000fe400000006ff */
[----:B------:R-:W-:Y:S02]  /*20f0*/  SHF.L.U32 R40, R21, 0x3, RZ ;  /* 0x0000000315287819 */ /* 0x000fe400000006ff */
[CC--:B------:R-:W-:Y:S02]  /*2100*/  LEA R230, P1, R223.reuse, R238.reuse, 0x3 ;  /* 0x000000eedfe67211 */ /* 0x0c0fe400078218ff */
[----:B------:R-:W-:-:S02]  /*2110*/  LEA R222, P2, R223, R238, 0x4 ;  /* 0x000000eedfde7211 */ /* 0x000fc400078420ff */
[----:B------:R-:W-:Y:S02]  /*2120*/  IADD3 R208, P3, R209, R238, RZ ;  /* 0x000000eed1d07210 */ /* 0x000fe40007f7e0ff */
[C---:B------:R-:W-:Y:S02]  /*2130*/  LOP3.LUT R26, R4.reuse, 0x10, RZ, 0x3c, !PT ;  /* 0x00000010041a7812 */ /* 0x040fe400078e3cff */
[C---:B------:R-:W-:Y:S02]  /*2140*/  LOP3.LUT R27, R4.reuse, 0x20, RZ, 0x3c, !PT ;  /* 0x00000020041b7812 */ /* 0x040fe400078e3cff */
[C---:B------:R-:W-:Y:S02]  /*2150*/  LOP3.LUT R28, R4.reuse, 0x30, RZ, 0x3c, !PT ;  /* 0x00000030041c7812 */ /* 0x040fe400078e3cff */
[C---:B------:R-:W-:Y:S02]  /*2160*/  LOP3.LUT R29, R4.reuse, 0x40, RZ, 0x3c, !PT ;  /* 0x00000040041d7812 */ /* 0x040fe400078e3cff */
[----:B------:R-:W-:-:S02]  /*2170*/  LOP3.LUT R30, R4, 0x50, RZ, 0x3c, !PT ;  /* 0x00000050041e7812 */ /* 0x000fc400078e3cff */
[C---:B------:R-:W-:Y:S02]  /*2180*/  LOP3.LUT R31, R4.reuse, 0x60, RZ, 0x3c, !PT ;  /* 0x00000060041f7812 */ /* 0x040fe400078e3cff */
[----:B------:R-:W-:Y:S02]  /*2190*/  LOP3.LUT R32, R4, 0x70, RZ, 0x3c, !PT ;  /* 0x0000007004207812 */ /* 0x000fe400078e3cff */
[----:B------:R-:W-:Y:S02]  /*21a0*/  MOV R10, 0xff800000 ;  /* 0xff800000000a7802 */ /* 0x000fe40000000f00 */
[----:B------:R-:W-:Y:S02]  /*21b0*/  MOV R11, 0x3f800000 ;  /* 0x3f800000000b7802 */ /* 0x000fe40000000f00 */
[----:B------:R-:W-:Y:S02]  /*21c0*/  ISETP.LT.U32.AND P0, PT, R47, 0x40, !P0 ;  /* 0x000000402f00780c */ /* 0x000fe40004701070 */
[----:B------:R-:W-:-:S02]  /*21d0*/  IADD3 R40, R103, R40, RZ ;  /* 0x0000002867287210 */ /* 0x000fc40007ffe0ff */
[----:B------:R-:W-:Y:S02]  /*21e0*/  IADD3 R7, R24, R103, RZ ;  /* 0x0000006718077210 */ /* 0x000fe40007ffe0ff */
[-C--:B------:R-:W-:Y:S02]  /*21f0*/  LEA.HI.X.SX32 R231, R35, R239.reuse, 0x1, P1 ;  /* 0x000000ef23e77211 */ /* 0x080fe400008f0eff */
[-C--:B------:R-:W-:Y:S02]  /*2200*/  LEA.HI.X.SX32 R223, R87, R239.reuse, 0x1, P2 ;  /* 0x000000ef57df7211 */ /* 0x080fe400010f0eff */
[----:B------:R-:W-:Y:S02]  /*2210*/  LEA.HI.X.SX32 R209, R101, R239, 0x1, P3 ;  /* 0x000000ef65d17211 */ /* 0x000fe400018f0eff */
[----:B------:R-:W-:Y:S02]  /*2220*/  LOP3.LUT R33, R16, 0x20, RZ, 0x3c, !PT ;  /* 0x0000002010217812 */ /* 0x000fe400078e3cff */
[----:B------:R-:W-:-:S02]  /*2230*/  LOP3.LUT R34, R17, 0x40, RZ, 0x3c, !PT ;  /* 0x0000004011227812 */ /* 0x000fc400078e3cff */
[----:B------:R-:W-:Y:S02]  /*2240*/  LEA.HI R25, R12, UR5, RZ, 0x1e ;  /* 0x000000050c197c11 */ /* 0x000fe4000f8ff0ff */
[----:B------:R-:W-:Y:S02]  /*2250*/  IADD3 R37, R23, UR5, RZ ;  /* 0x0000000517257c10 */ /* 0x000fe4000fffe0ff */
[----:B------:R-:W-:Y:S02]  /*2260*/  IADD3 R38, R22, UR5, RZ ;  /* 0x0000000516267c10 */ /* 0x000fe4000fffe0ff */
[----:B------:R-:W-:Y:S01]  /*2270*/  IADD3 R39, R21, UR5, RZ ;  /* 0x0000000515277c10 */ /* 0x000fe2000fffe0ff */
[----:B------:R-:W-:Y:S02]  /*2280*/  UMOV UR5, URZ ;  /* 0x0000003f00057c82 */ /* 0x000fe40008000000 */
.L_x_1:
[----:B------:R-:W-:Y:S01]  /*2290*/  MOV R91, UR4 ;  /* 0x00000004005b7c02 */ /* 0x000fe20008000f00 */
[----:B------:R-:W-:Y:S01]  /*22a0*/  IMAD.U32 R107, RZ, RZ, UR4 ;  /* 0x00000004ff6b7e24 */ /* 0x000fe2000f8e00ff */
[----:B------:R-:W-:Y:S01]  /*22b0*/  MOV R103, UR4 ;  /* 0x0000000400677c02 */ /* 0x000fe20008000f00 */
[----:B------:R-:W-:Y:S01]  /*22c0*/  IMAD.U32 R105, RZ, RZ, UR4 ;  /* 0x00000004ff697e24 */ /* 0x000fe2000f8e00ff */
[----:B------:R-:W-:Y:S01]  /*22d0*/  MOV R85, UR4 ;  /* 0x0000000400557c02 */ /* 0x000fe20008000f00 */
[----:B------:R-:W-:Y:S01]  /*22e0*/  IMAD.U32 R89, RZ, RZ, UR4 ;  /* 0x00000004ff597e24 */ /* 0x000fe2000f8e00ff */
[----:B------:R-:W-:Y:S01]  /*22f0*/  MOV R97, UR4 ;  /* 0x0000000400617c02 */ /* 0x000fe20008000f00 */
[----:B------:R-:W-:-:S02]  /*2300*/  IMAD.U32 R87, RZ, RZ, UR4 ;  /* 0x00000004ff577e24 */ /* 0x000fc4000f8e00ff */
[----:B------:R-:W-:Y:S02]  /*2310*/  IMAD.U32 R101, RZ, RZ, UR4 ;  /* 0x00000004ff657e24 */ /* 0x000fe4000f8e00ff */
[----:B------:R-:W-:Y:S02]  /*2320*/  IMAD.U32 R99, RZ, RZ, UR4 ;  /* 0x00000004ff637e24 */ /* 0x000fe4000f8e00ff */
[----:B------:R-:W-:Y:S01]  /*2330*/  IMAD.WIDE R90, R91, 0x2, R222 ;  /* 0x000000025b5a7825 */ /* 0x000fe200078e02de */
[----:B------:R-:W-:-:S03]  /*2340*/  MOV R109, UR4 ;  /* 0x00000004006d7c02 */ /* 0x000fc60008000f00 */
[----:B------:R-:W-:Y:S02]  /*2350*/  IMAD.U32 R51, RZ, RZ, UR4 ;  /* 0x00000004ff337e24 */ /* 0x000fe4000f8e00ff */
[----:B------:R-:W-:Y:S01]  /*2360*/  IMAD.WIDE R106, R107, 0x2, R238 ;  /* 0x000000026b6a7825 */ /* 0x000fe200078e02ee */
[----:B------:R-:W2:Y:S03]  /*2370*/  LDG.E.U16 R91, [R90.64] ;  /* 0x0000000e5a5b7981 */ /* 0x000ea6000c1e1500 */
[----:B------:R-:W-:Y:S01]  /*2380*/  IMAD.WIDE R104, R105, 0x2, R236 ;  /* 0x0000000269687825 */ /* 0x000fe200078e02ec */
[----:B------:R0:W3:Y:S03]  /*2390*/  LDG.E.U16 R111, [R106.64] ;  /* 0x0000000e6a6f7981 */ /* 0x0000e6000c1e1500 */
[----:B------:R-:W-:-:S02]  /*23a0*/  IMAD.WIDE R88, R89, 0x2, R220 ;  /* 0x0000000259587825 */ /* 0x000fc400078e02dc */
[----:B------:R1:W4:Y:S02]  /*23b0*/  LDG.E.U16 R105, [R104.64] ;  /* 0x0000000e68697981 */ /* 0x000324000c1e1500 */
[----:B------:R-:W-:Y:S02]  /*23c0*/  IMAD.WIDE R102, R103, 0x2, R234 ;  /* 0x0000000267667825 */ /* 0x000fe400078e02ea */
[----:B------:R-:W5:Y:S02]  /*23d0*/  LDG.E.U16 R89, [R88.64] ;  /* 0x0000000e58597981 */ /* 0x000f64000c1e1500 */
[----:B------:R-:W-:Y:S02]  /*23e0*/  IMAD.U32 R95, RZ, RZ, UR4 ;  /* 0x00000004ff5f7e24 */ /* 0x000fe4000f8e00ff */
[----:B------:R-:W-:Y:S01]  /*23f0*/  IMAD.WIDE R86, R87, 0x2, R218 ;  /* 0x0000000257567825 */ /* 0x000fe200078e02da */
[----:B------:R-:W5:Y:S03]  /*2400*/  LDG.E.U16 R102, [R102.64] ;  /* 0x0000000e66667981 */ /* 0x000f66000c1e1500 */
[----:B------:R-:W-:-:S02]  /*2410*/  IMAD.U32 R49, RZ, RZ, UR4 ;  /* 0x00000004ff317e24 */ /* 0x000fc4000f8e00ff */
[----:B------:R-:W-:Y:S01]  /*2420*/  IMAD.WIDE R100, R101, 0x2, R232 ;  /* 0x0000000265647825 */ /* 0x000fe200078e02e8 */
[----:B------:R-:W5:Y:S03]  /*2430*/  LDG.E.U16 R86, [R86.64] ;  /* 0x0000000e56567981 */ /* 0x000f66000c1e1500 */
[----:B------:R-:W-:Y:S02]  /*2440*/  IMAD.U32 R93, RZ, RZ, UR4 ;  /* 0x00000004ff5d7e24 */ /* 0x000fe4000f8e00ff */
[----:B------:R-:W-:Y:S01]  /*2450*/  IMAD.WIDE R84, R85, 0x2, R216 ;  /* 0x0000000255547825 */ /* 0x000fe200078e02d8 */
[----:B------:R-:W5:Y:S03]  /*2460*/  LDG.E.U16 R101, [R100.64] ;  /* 0x0000000e64657981 */ /* 0x000f66000c1e1500 */
[----:B------:R-:W-:-:S02]  /*2470*/  IMAD.WIDE R98, R99, 0x2, R230 ;  /* 0x0000000263627825 */ /* 0x000fc400078e02e6 */
[----:B------:R-:W5:Y:S02]  /*2480*/  LDG.E.U16 R85, [R84.64] ;  /* 0x0000000e54557981 */ /* 0x000f64000c1e1500 */
[----:B------:R-:W-:Y:S02]  /*2490*/  IMAD.WIDE R50, R51, 0x2, R214 ;  /* 0x0000000233327825 */ /* 0x000fe400078e02d6 */
[----:B------:R-:W5:Y:S02]  /*24a0*/  LDG.E.U16 R98, [R98.64] ;  /* 0x0000000e62627981 */ /* 0x000f64000c1e1500 */
[----:B------:R-:W-:Y:S02]  /*24b0*/  IMAD.U32 R241, RZ, RZ, UR4 ;  /* 0x00000004fff17e24 */ /* 0x000fe4000f8e00ff */
[----:B------:R-:W-:Y:S01]  /*24c0*/  IMAD.WIDE R96, R97, 0x2, R228 ;  /* 0x0000000261607825 */ /* 0x000fe200078e02e4 */
[----:B------:R-:W5:Y:S03]  /*24d0*/  LDG.E.U16 R50, [R50.64] ;  /* 0x0000000e32327981 */ /* 0x000f66000c1e1500 */
[----:B------:R-:W-:-:S02]  /*24e0*/  IMAD.WIDE R94, R95, 0x2, R226 ;  /* 0x000000025f5e7825 */ /* 0x000fc400078e02e2 */
[----:B------:R-:W5:Y:S02]  /*24f0*/  LDG.E.U16 R97, [R96.64] ;  /* 0x0000000e60617981 */ /* 0x000f64000c1e1500 */
[----:B------:R-:W-:Y:S02]  /*2500*/  IMAD.WIDE R48, R49, 0x2, R212 ;  /* 0x0000000231307825 */ /* 0x000fe400078e02d4 */
[----:B------:R-:W5:Y:S02]  /*2510*/  LDG.E.U16 R94, [R94.64] ;  /* 0x0000000e5e5e7981 */ /* 0x000f64000c1e1500 */
[----:B------:R-:W-:-:S04]  /*2520*/  IMAD.WIDE R92, R93, 0x2, R224 ;  /* 0x000000025d5c7825 */ /* 0x000fc800078e02e0 */
[----:B------:R-:W-:Y:S02]  /*2530*/  IMAD.WIDE R108, R109, 0x2, R210 ;  /* 0x000000026d6c7825 */ /* 0x000fe400078e02d2 */
[----:B------:R-:W5:Y:S02]  /*2540*/  LDG.E.U16 R93, [R92.64] ;  /* 0x0000000e5c5d7981 */ /* 0x000f64000c1e1500 */
[----:B0-----:R-:W-:Y:S02]  /*2550*/  IMAD.WIDE R106, R241, 0x2, R208 ;  /* 0x00000002f16a7825 */ /* 0x001fe400078e02d0 */
[----:B------:R-:W5:Y:S04]  /*2560*/  LDG.E.U16 R241, [R48.64] ;  /* 0x0000000e30f17981 */ /* 0x000f68000c1e1500 */
[----:B-1----:R-:W5:Y:S04]  /*2570*/  LDG.E.U16 R104, [R108.64] ;  /* 0x0000000e6c687981 */ /* 0x002f68000c1e1500 */
[----:B------:R-:W5:Y:S04]  /*2580*/  LDG.E.U16 R243, [R106.64] ;  /* 0x0000000e6af37981 */ /* 0x000f68000c1e1500 */
[----:B------:R-:W-:Y:S06]  /*2590*/  BAR.SYNC.DEFER_BLOCKING 0x0 ;  /* 0x0000000000007b1d */ /* 0x000fec0000010000 */
[----:B--2---:R-:W-:Y:S04]  /*25a0*/  STS.U16 [R4+0x5000], R91 ;  /* 0x0050005b04007388 */ /* 0x004fe80000000400 */
[----:B---3--:R-:W-:Y:S04]  /*25b0*/  STS.U16 [R4+0x4000], R111 ;  /* 0x0040006f04007388 */ /* 0x008fe80000000400 */
[----:B----4-:R-:W-:Y:S04]  /*25c0*/  STS.U16 [R26+0x4200], R105 ;  /* 0x004200691a007388 */ /* 0x010fe80000000400 */
[----:B-----5:R-:W-:Y:S04]  /*25d0*/  STS.U16 [R26+0x5200], R89 ;  /* 0x005200591a007388 */ /* 0x020fe80000000400 */
        /* <DEDUP_REMOVED lines=12> */
[----:B------:R-:W-:Y:S06]  /*26a0*/  BAR.SYNC.DEFER_BLOCKING 0x0 ;  /* 0x0000000000007b1d */ /* 0x000fec0000010000 */
[----:B------:R-:W-:Y:S04]  /*26b0*/  LDSM.16.MT88.4 R108, [R16] ;  /* 0x00000000106c783b */ /* 0x000fe80000004200 */
[----:B------:R-:W0:Y:S04]  /*26c0*/  LDSM.16.M88.4 R88, [R17+0x4000] ;  /* 0x004000001158783b */ /* 0x000e280000000200 */
[----:B------:R-:W1:Y:S04]  /*26d0*/  LDSM.16.MT88.4 R100, [R33] ;  /* 0x000000002164783b */ /* 0x000e680000004200 */
[----:B------:R-:W2:Y:S04]  /*26e0*/  LDSM.16.MT88.4 R48, [R16+0x400] ;  /* 0x000400001030783b */ /* 0x000ea80000004200 */
[----:B------:R-:W3:Y:S04]  /*26f0*/  LDSM.16.MT88.4 R84, [R33+0x400] ;  /* 0x000400002154783b */ /* 0x000ee80000004200 */
[----:B------:R-:W-:Y:S04]  /*2700*/  LDSM.16.MT88.4 R104, [R16+0x800] ;  /* 0x000800001068783b */ /* 0x000fe80000004200 */
[----:B------:R-:W4:Y:S04]  /*2710*/  LDSM.16.M88.4 R92, [R34+0x4000] ;  /* 0x00400000225c783b */ /* 0x000f280000000200 */
[----:B------:R-:W5:Y:S01]  /*2720*/  LDSM.16.MT88.4 R96, [R33+0x800] ;  /* 0x000800002160783b */ /* 0x000f620000004200 */
[-C--:B0-----:R-:W-:Y:S08]  /*2730*/  HMMA.16816.F32.BF16 R108, R108, R88.reuse, RZ ;  /* 0x000000586c6c723c */ /* 0x081ff000000418ff */
[----:B-1----:R-:W-:Y:S11]  /*2740*/  HMMA.16816.F32.BF16 R100, R100, R88, RZ ;  /* 0x000000586464723c */ /* 0x002ff600000418ff */
[----:B------:R-:W-:Y:S05]  /*2750*/  @!UPT UIADD3 URZ, URZ, URZ, URZ ;  /* 0x0000003f3f3ff290 */ /* 0x000fea000fffe03f */
[-C--:B--2---:R-:W-:Y:S01]  /*2760*/  HMMA.16816.F32.BF16 R48, R48, R90.reuse, R108 ;  /* 0x0000005a3030723c */ /* 0x084fe2000004186c */
[----:B------:R-:W-:Y:S07]  /*2770*/  LDSM.16.MT88.4 R108, [R16+0x1000] ;  /* 0x00100000106c783b */ /* 0x000fee0000004200 */
[----:B---3--:R-:W-:Y:S01]  /*2780*/  HMMA.16816.F32.BF16 R100, R84, R90, R100 ;  /* 0x0000005a5464723c */ /* 0x008fe20000041864 */
[----:B------:R-:W0:Y:S04]  /*2790*/  LDSM.16.MT88.4 R84, [R16+0xc00] ;  /* 0x000c00001054783b */ /* 0x000e280000004200 */
[----:B------:R-:W1:Y:S11]  /*27a0*/  LDSM.16.MT88.4 R88, [R33+0xc00] ;  /* 0x000c00002158783b */ /* 0x000e760000004200 */
[-C--:B----4-:R-:W-:Y:S01]  /*27b0*/  HMMA.16816.F32.BF16 R104, R104, R92.reuse, R48 ;  /* 0x0000005c6868723c */ /* 0x090fe20000041830 */
[----:B------:R-:W2:Y:S07]  /*27c0*/  LDSM.16.M88.4 R48, [R17+0x4080] ;  /* 0x004080001130783b */ /* 0x000eae0000000200 */
[----:B-----5:R-:W-:Y:S01]  /*27d0*/  HMMA.16816.F32.BF16 R96, R96, R92, R100 ;  /* 0x0000005c6060723c */ /* 0x020fe20000041864 */
[----:B------:R-:W3:Y:S11]  /*27e0*/  LDSM.16.MT88.4 R100, [R33+0x1000] ;  /* 0x001000002164783b */ /* 0x000ef60000004200 */
[----:B------:R-:W-:Y:S04]  /*27f0*/  @!UPT UIADD3 URZ, URZ, URZ, URZ ;  /* 0x0000003f3f3ff290 */ /* 0x000fe8000fffe03f */
[-C--:B0-----:R-:W-:Y:S01]  /*2800*/  HMMA.16816.F32.BF16 R84, R84, R94.reuse, R104 ;  /* 0x0000005e5454723c */ /* 0x081fe20000041868 */
[----:B------:R-:W0:Y:S07]  /*2810*/  LDSM.16.MT88.4 R104, [R16+0x1400] ;  /* 0x001400001068783b */ /* 0x000e2e0000004200 */
[----:B-1----:R-:W-:Y:S01]  /*2820*/  HMMA.16816.F32.BF16 R88, R88, R94, R96 ;  /* 0x0000005e5858723c */ /* 0x002fe20000041860 */
[----:B------:R-:W1:Y:S04]  /*2830*/  LDSM.16.MT88.4 R96, [R33+0x1400] ;  /* 0x001400002160783b */ /* 0x000e680000004200 */
[----:B------:R-:W-:Y:S11]  /*2840*/  LDSM.16.MT88.4 R92, [R33+0x1800] ;  /* 0x00180000215c783b */ /* 0x000ff60000004200 */
[-C--:B--2---:R-:W-:Y:S01]  /*2850*/  HMMA.16816.F32.BF16 R108, R108, R48.reuse, R84 ;  /* 0x000000306c6c723c */ /* 0x084fe20000041854 */
[----:B------:R-:W-:Y:S07]  /*2860*/  LDSM.16.MT88.4 R84, [R16+0x1800] ;  /* 0x001800001054783b */ /* 0x000fee0000004200 */
[----:B---3--:R-:W-:Y:S01]  /*2870*/  HMMA.16816.F32.BF16 R100, R100, R48, R88 ;  /* 0x000000306464723c */ /* 0x008fe20000041858 */
[----:B------:R-:W2:Y:S11]  /*2880*/  LDSM.16.M88.4 R88, [R34+0x4080] ;  /* 0x004080002258783b */ /* 0x000eb60000000200 */
[----:B------:R-:W-:Y:S04]  /*2890*/  @!UPT UIADD3 URZ, URZ, URZ, URZ ;  /* 0x0000003f3f3ff290 */ /* 0x000fe8000fffe03f */
[-C--:B0-----:R-:W-:Y:S08]  /*28a0*/  HMMA.16816.F32.BF16 R104, R104, R50.reuse, R108 ;  /* 0x000000326868723c */ /* 0x081ff0000004186c */
[----:B-1----:R-:W-:Y:S01]  /*28b0*/  HMMA.16816.F32.BF16 R100, R96, R50, R100 ;  /* 0x000000326064723c */ /* 0x002fe20000041864 */
[----:B------:R-:W0:Y:S04]  /*28c0*/  LDSM.16.MT88.4 R48, [R16+0x1c00] ;  /* 0x001c00001030783b */ /* 0x000e280000004200 */
[----:B------:R-:W1:Y:S11]  /*28d0*/  LDSM.16.MT88.4 R96, [R33+0x1c00] ;  /* 0x001c00002160783b */ /* 0x000e760000004200 */
[-C--:B--2---:R-:W-:Y:S01]  /*28e0*/  HMMA.16816.F32.BF16 R84, R84, R88.reuse, R104 ;  /* 0x000000585454723c */ /* 0x084fe20000041868 */
[----:B------:R-:W-:Y:S07]  /*28f0*/  LDSM.16.MT88.4 R104, [R33+0x2000] ;  /* 0x002000002168783b */ /* 0x000fee0000004200 */
[----:B------:R-:W-:Y:S01]  /*2900*/  HMMA.16816.F32.BF16 R108, R92, R88, R100 ;  /* 0x000000585c6c723c */ /* 0x000fe20000041864 */
[----:B------:R-:W-:Y:S04]  /*2910*/  LDSM.16.MT88.4 R100, [R16+0x2000] ;  /* 0x002000001064783b */ /* 0x000fe80000004200 */
[----:B------:R-:W2:Y:S11]  /*2920*/  LDSM.16.M88.4 R92, [R17+0x4100] ;  /* 0x00410000115c783b */ /* 0x000eb60000000200 */
[-C--:B0-----:R-:W-:Y:S01]  /*2930*/  HMMA.16816.F32.BF16 R48, R48, R90.reuse, R84 ;  /* 0x0000005a3030723c */ /* 0x081fe20000041854 */
[----:B------:R-:W-:Y:S07]  /*2940*/  LDSM.16.MT88.4 R84, [R33+0x2400] ;  /* 0x002400002154783b */ /* 0x000fee0000004200 */
[----:B-1----:R-:W-:Y:S01]  /*2950*/  HMMA.16816.F32.BF16 R108, R96, R90, R108 ;  /* 0x0000005a606c723c */ /* 0x002fe2000004186c */
[----:B------:R-:W0:Y:S04]  /*2960*/  LDSM.16.MT88.4 R88, [R16+0x2400] ;  /* 0x002400001058783b */ /* 0x000e280000004200 */
[----:B------:R-:W-:Y:S11]  /*2970*/  LDSM.16.MT88.4 R96, [R16+0x2800] ;  /* 0x002800001060783b */ /* 0x000ff60000004200 */
[-C--:B--2---:R-:W-:Y:S01]  /*2980*/  HMMA.16816.F32.BF16 R48, R100, R92.reuse, R48 ;  /* 0x0000005c6430723c */ /* 0x084fe20000041830 */
[----:B------:R-:W1:Y:S07]  /*2990*/  LDSM.16.M88.4 R100, [R34+0x4100] ;  /* 0x004100002264783b */ /* 0x000e6e0000000200 */
[----:B------:R-:W-:Y:S01]  /*29a0*/  HMMA.16816.F32.BF16 R108, R104, R92, R108 ;  /* 0x0000005c686c723c */ /* 0x000fe2000004186c */
[----:B------:R-:W2:Y:S11]  /*29b0*/  LDSM.16.MT88.4 R104, [R33+0x2800] ;  /* 0x002800002168783b */ /* 0x000eb60000004200 */
[----:B------:R-:W-:Y:S04]  /*29c0*/  @!UPT UIADD3 URZ, URZ, URZ, URZ ;  /* 0x0000003f3f3ff290 */ /* 0x000fe8000fffe03f */
[-C--:B0-----:R-:W-:Y:S01]  /*29d0*/  HMMA.16816.F32.BF16 R48, R88, R94.reuse, R48 ;  /* 0x0000005e5830723c */ /* 0x081fe20000041830 */
[----:B------:R-:W-:Y:S07]  /*29e0*/  LDSM.16.MT88.4 R88, [R33+0x2c00] ;  /* 0x002c00002158783b */ /* 0x000fee0000004200 */
[----:B------:R-:W-:Y:S01]  /*29f0*/  HMMA.16816.F32.BF16 R108, R84, R94, R108 ;  /* 0x0000005e546c723c */ /* 0x000fe2000004186c */
[----:B------:R-:W0:Y:S04]  /*2a00*/  LDSM.16.MT88.4 R84, [R16+0x2c00] ;  /* 0x002c00001054783b */ /* 0x000e280000004200 */
[----:B------:R-:W-:Y:S11]  /*2a10*/  LDSM.16.MT88.4 R92, [R16+0x3000] ;  /* 0x00300000105c783b */ /* 0x000ff60000004200 */
[-C--:B-1----:R-:W-:Y:S01]  /*2a20*/  HMMA.16816.F32.BF16 R48, R96, R100.reuse, R48 ;  /* 0x000000646030723c */ /* 0x082fe20000041830 */
[----:B------:R-:W1:Y:S07]  /*2a30*/  LDSM.16.M88.4 R96, [R17+0x4180] ;  /* 0x004180001160783b */ /* 0x000e6e0000000200 */
[----:B--2---:R-:W-:Y:S01]  /*2a40*/  HMMA.16816.F32.BF16 R104, R104, R100, R108 ;  /* 0x000000646868723c */ /* 0x004fe2000004186c */
        /* <DEDUP_REMOVED lines=9> */
[----:B--2---:R-:W-:Y:S11]  /*2ae0*/  HMMA.16816.F32.BF16 R104, R108, R96, R104 ;  /* 0x000000606c68723c */ /* 0x004ff60000041868 */
[----:B------:R-:W-:Y:S05]  /*2af0*/  @!UPT UIADD3 URZ, URZ, URZ, URZ ;  /* 0x0000003f3f3ff290 */ /* 0x000fea000fffe03f */
[-C--:B0-----:R-:W-:Y:S01]  /*2b00*/  HMMA.16816.F32.BF16 R48, R88, R98.reuse, R48 ;  /* 0x000000625830723c */ /* 0x081fe20000041830 */
[----:B------:R-:W0:Y:S07]  /*2b10*/  LDSM.16.MT88.4 R88, [R33+0x3800] ;  /* 0x003800002158783b */ /* 0x000e2e0000004200 */
[----:B------:R-:W-:Y:S01]  /*2b20*/  HMMA.16816.F32.BF16 R84, R84, R98, R104 ;  /* 0x000000625454723c */ /* 0x000fe20000041868 */
[----:B------:R-:W2:Y:S11]  /*2b30*/  LDSM.16.MT88.4 R96, [R16+0x3c00] ;  /* 0x003c00001060783b */ /* 0x000eb60000004200 */
[----:B------:R-:W-:Y:S04]  /*2b40*/  @!UPT UIADD3 URZ, URZ, URZ, URZ ;  /* 0x0000003f3f3ff290 */ /* 0x000fe8000fffe03f */
[-C--:B-1----:R-:W-:Y:S01]  /*2b50*/  HMMA.16816.F32.BF16 R48, R100, R92.reuse, R48 ;  /* 0x0000005c6430723c */ /* 0x082fe20000041830 */
[----:B------:R-:W1:Y:S07]  /*2b60*/  LDSM.16.MT88.4 R100, [R33+0x3c00] ;  /* 0x003c00002164783b */ /* 0x000e6e0000004200 */
[----:B0-----:R-:W-:Y:S11]  /*2b70*/  HMMA.16816.F32.BF16 R84, R88, R92, R84 ;  /* 0x0000005c5854723c */ /* 0x001ff60000041854 */
[----:B------:R-:W-:Y:S05]  /*2b80*/  @!UPT UIADD3 URZ, URZ, URZ, URZ ;  /* 0x0000003f3f3ff290 */ /* 0x000fea000fffe03f */
[-C--:B--2---:R-:W-:Y:S01]  /*2b90*/  HMMA.16816.F32.BF16 R48, R96, R94.reuse, R48 ;  /* 0x0000005e6030723c */ /* 0x084fe20000041830 */
[----:B------:R-:W-:Y:S01]  /*2ba0*/  IADD3 R92, P1, R14, UR6, RZ ;  /* 0x000000060e5c7c10 */ /* 0x000fe2000ff3e0ff */
[----:B------:R-:W-:Y:S06]  /*2bb0*/  BAR.SYNC.DEFER_BLOCKING 0x0 ;  /* 0x0000000000007b1d */ /* 0x000fec0000010000 */
[----:B-1----:R-:W-:Y:S01]  /*2bc0*/  HMMA.16816.F32.BF16 R84, R100, R94, R84 ;  /* 0x0000005e6454723c */ /* 0x002fe20000041854 */
[----:B------:R-:W-:Y:S01]  /*2bd0*/  IMAD.X R91, RZ, RZ, UR7, P1 ;  /* 0x00000007ff5b7e24 */ /* 0x000fe200088e06ff */
[----:B------:R-:W-:-:S02]  /*2be0*/  ISETP.GT.U32.AND P2, PT, R92, R25, PT ;  /* 0x000000195c00720c */ /* 0x000fc40003f44070 */
[----:B------:R-:W-:Y:S02]  /*2bf0*/  ISETP.GE.U32.AND P1, PT, R92, R25, PT ;  /* 0x000000195c00720c */ /* 0x000fe40003f26070 */
[----:B------:R-:W-:-:S10]  /*2c00*/  ISETP.GT.U32.AND.EX P2, PT, R91, RZ, PT, P2 ;  /* 0x000000ff5b00720c */ /* 0x000fd40003f44120 */
[----:B------:R-:W-:Y:S01]  /*2c10*/  FMUL R48, R48, c[0x0][0x188] ;  /* 0x0000620030307a20 */ /* 0x000fe20000400000 */
[----:B------:R-:W-:Y:S01]  /*2c20*/  ISETP.GE.U32.AND.EX P1, PT, R91, RZ, PT, P1 ;  /* 0x000000ff5b00720c */ /* 0x000fe20003f26110 */
[----:B------:R-:W-:Y:S01]  /*2c30*/  FMUL R49, R49, c[0x0][0x188] ;  /* 0x0000620031317a20 */ /* 0x000fe20000400000 */
[-C--:B------:R-:W-:Y:S02]  /*2c40*/  ISETP.GT.U32.AND P3, PT, R92, R39.reuse, PT ;  /* 0x000000275c00720c */ /* 0x080fe40003f64070 */
[----:B------:R-:W-:Y:S02]  /*2c50*/  FSEL R90, R48, -INF , !P2 ;  /* 0xff800000305a7808 */ /* 0x000fe40005000000 */
[----:B------:R-:W-:Y:S02]  /*2c60*/  FSEL R88, R49, -INF , !P1 ;  /* 0xff80000031587808 */ /* 0x000fe40004800000 */
[C---:B------:R-:W-:Y:S02]  /*2c70*/  ISETP.GE.U32.AND P2, PT, R92.reuse, R39, PT ;  /* 0x000000275c00720c */ /* 0x040fe40003f46070 */
[----:B------:R-:W-:Y:S01]  /*2c80*/  ISETP.GT.U32.AND P1, PT, R92, R38, PT ;  /* 0x000000265c00720c */ /* 0x000fe20003f24070 */
[----:B------:R-:W-:Y:S01]  /*2c90*/  FMUL R50, R50, c[0x0][0x188] ;  /* 0x0000620032327a20 */ /* 0x000fe20000400000 */
[----:B------:R-:W-:Y:S01]  /*2ca0*/  ISETP.GT.U32.AND.EX P3, PT, R91, RZ, PT, P3 ;  /* 0x000000ff5b00720c */ /* 0x000fe20003f64130 */
[----:B------:R-:W-:Y:S01]  /*2cb0*/  FMUL R51, R51, c[0x0][0x188] ;  /* 0x0000620033337a20 */ /* 0x000fe20000400000 */
[C---:B------:R-:W-:Y:S01]  /*2cc0*/  ISETP.GE.U32.AND.EX P2, PT, R91.reuse, RZ, PT, P2 ;  /* 0x000000ff5b00720c */ /* 0x040fe20003f46120 */
[----:B------:R-:W-:Y:S01]  /*2cd0*/  FMUL R48, R84, c[0x0][0x188] ;  /* 0x0000620054307a20 */ /* 0x000fe20000400000 */
[----:B------:R-:W-:-:S02]  /*2ce0*/  ISETP.GT.U32.AND.EX P1, PT, R91, RZ, PT, P1 ;  /* 0x000000ff5b00720c */ /* 0x000fc40003f24110 */
[----:B------:R-:W-:Y:S02]  /*2cf0*/  FSEL R89, R50, -INF , !P3 ;  /* 0xff80000032597808 */ /* 0x000fe40005800000 */
[----:B------:R-:W-:Y:S02]  /*2d00*/  ISETP.GE.U32.AND P3, PT, R92, R38, PT ;  /* 0x000000265c00720c */ /* 0x000fe40003f66070 */
[----:B------:R-:W-:Y:S02]  /*2d10*/  FSEL R84, R51, -INF , !P2 ;  /* 0xff80000033547808 */ /* 0x000fe40005000000 */
[----:B------:R-:W-:Y:S02]  /*2d20*/  FSEL R48, R48, -INF , !P1 ;  /* 0xff80000030307808 */ /* 0x000fe40004800000 */
[CC--:B------:R-:W-:Y:S02]  /*2d30*/  ISETP.GT.U32.AND P2, PT, R92.reuse, R37.reuse, PT ;  /* 0x000000255c00720c */ /* 0x0c0fe40003f44070 */
[----:B------:R-:W-:Y:S01]  /*2d40*/  ISETP.GE.U32.AND P1, PT, R92, R37, PT ;  /* 0x000000255c00720c */ /* 0x000fe20003f26070 */
[----:B------:R-:W-:Y:S01]  /*2d50*/  FMUL R51, R85, c[0x0][0x188] ;  /* 0x0000620055337a20 */ /* 0x000fe20000400000 */
[C---:B------:R-:W-:Y:S01]  /*2d60*/  ISETP.GE.U32.AND.EX P3, PT, R91.reuse, RZ, PT, P3 ;  /* 0x000000ff5b00720c */ /* 0x040fe20003f66130 */
[----:B------:R-:W-:Y:S01]  /*2d70*/  FMUL R49, R86, c[0x0][0x188] ;  /* 0x0000620056317a20 */ /* 0x000fe20000400000 */
[----:B------:R-:W-:Y:S01]  /*2d80*/  ISETP.GT.U32.AND.EX P2, PT, R91, RZ, PT, P2 ;  /* 0x000000ff5b00720c */ /* 0x000fe20003f44120 */
[----:B------:R-:W-:Y:S01]  /*2d90*/  FMUL R50, R87, c[0x0][0x188] ;  /* 0x0000620057327a20 */ /* 0x000fe20000400000 */
[----:B------:R-:W-:-:S02]  /*2da0*/  ISETP.GE.U32.AND.EX P1, PT, R91, RZ, PT, P1 ;  /* 0x000000ff5b00720c */ /* 0x000fc40003f26110 */
[----:B------:R-:W-:Y:S02]  /*2db0*/  FSEL R51, R51, -INF , !P3 ;  /* 0xff80000033337808 */ /* 0x000fe40005800000 */
[----:B------:R-:W-:Y:S02]  /*2dc0*/  FSEL R49, R49, -INF , !P2 ;  /* 0xff80000031317808 */ /* 0x000fe40005000000 */
[----:B------:R-:W-:Y:S02]  /*2dd0*/  FSEL R50, R50, -INF , !P1 ;  /* 0xff80000032327808 */ /* 0x000fe40004800000 */
[----:B------:R-:W-:Y:S02]  /*2de0*/  FMNMX R85, R90, R88, !PT ;  /* 0x000000585a557209 */ /* 0x000fe40007800000 */
[----:B------:R-:W-:Y:S02]  /*2df0*/  FMNMX R86, R89, R84, !PT ;  /* 0x0000005459567209 */ /* 0x000fe40007800000 */
[----:B------:R-:W-:-:S02]  /*2e00*/  FMNMX R87, R48, R51, !PT ;  /* 0x0000003330577209 */ /* 0x000fc40007800000 */
[----:B------:R-:W-:Y:S01]  /*2e10*/  FMNMX R91, R49, R50, !PT ;  /* 0x00000032315b7209 */ /* 0x000fe20007800000 */
[----:B------:R-:W0:Y:S04]  /*2e20*/  SHFL.BFLY PT, R92, R85, 0x2, 0x1f ;  /* 0x0c401f00555c7f89 */ /* 0x000e2800000e0000 */
[----:B------:R-:W1:Y:S04]  /*2e30*/  SHFL.BFLY PT, R93, R86, 0x2, 0x1f ;  /* 0x0c401f00565d7f89 */ /* 0x000e6800000e0000 */
[----:B------:R-:W2:Y:S04]  /*2e40*/  SHFL.BFLY PT, R96, R87, 0x2, 0x1f ;  /* 0x0c401f0057607f89 */ /* 0x000ea800000e0000 */
[----:B------:R-:W3:Y:S01]  /*2e50*/  SHFL.BFLY PT, R98, R91, 0x2, 0x1f ;  /* 0x0c401f005b627f89 */ /* 0x000ee200000e0000 */
[----:B0-----:R-:W-:-:S02]  /*2e60*/  FMNMX R92, R85, R92, !PT ;  /* 0x0000005c555c7209 */ /* 0x001fc40007800000 */
[----:B-1----:R-:W-:Y:S02]  /*2e70*/  FMNMX R94, R86, R93, !PT ;  /* 0x0000005d565e7209 */ /* 0x002fe40007800000 */
[----:B--2---:R-:W-:Y:S01]  /*2e80*/  FMNMX R96, R87, R96, !PT ;  /* 0x0000006057607209 */ /* 0x004fe20007800000 */
[----:B------:R-:W0:Y:S01]  /*2e90*/  SHFL.BFLY PT, R93, R92, 0x1, 0x1f ;  /* 0x0c201f005c5d7f89 */ /* 0x000e2200000e0000 */
[----:B---3--:R-:W-:-:S03]  /*2ea0*/  FMNMX R98, R91, R98, !PT ;  /* 0x000000625b627209 */ /* 0x008fc60007800000 */
[----:B------:R-:W1:Y:S04]  /*2eb0*/  SHFL.BFLY PT, R95, R94, 0x1, 0x1f ;  /* 0x0c201f005e5f7f89 */ /* 0x000e6800000e0000 */
[----:B------:R-:W2:Y:S04]  /*2ec0*/  SHFL.BFLY PT, R97, R96, 0x1, 0x1f ;  /* 0x0c201f0060617f89 */ /* 0x000ea800000e0000 */
[----:B------:R-:W3:Y:S01]  /*2ed0*/  SHFL.BFLY PT, R85, R98, 0x1, 0x1f ;  /* 0x0c201f0062557f89 */ /* 0x000ee200000e0000 */
[----:B0-----:R-:W-:Y:S02]  /*2ee0*/  FMNMX R100, R92, R93, !PT ;  /* 0x0000005d5c647209 */ /* 0x001fe40007800000 */
[----:B-1----:R-:W-:-:S03]  /*2ef0*/  FMNMX R95, R94, R95, !PT ;  /* 0x0000005f5e5f7209 */ /* 0x002fc60007800000 */
[----:B------:R-:W-:Y:S01]  /*2f00*/  @P6 STS [R7+0x4000], R100 ;  /* 0x0040006407006388 */ /* 0x000fe20000000800 */
[----:B--2---:R-:W-:-:S03]  /*2f10*/  FMNMX R102, R96, R97, !PT ;  /* 0x0000006160667209 */ /* 0x004fc60007800000 */
[----:B------:R-:W-:Y:S01]  /*2f20*/  @P6 STS [R40+0x4000], R95 ;  /* 0x0040005f28006388 */ /* 0x000fe20000000800 */
[----:B---3--:R-:W-:-:S03]  /*2f30*/  FMNMX R85, R98, R85, !PT ;  /* 0x0000005562557209 */ /* 0x008fc60007800000 */
[----:B------:R-:W-:Y:S04]  /*2f40*/  @P6 STS [R41+0x4000], R102 ;  /* 0x0040006629006388 */ /* 0x000fe80000000800 */
[----:B------:R-:W-:Y:S04]  /*2f50*/  @P6 STS [R42+0x4000], R85 ;  /* 0x004000552a006388 */ /* 0x000fe80000000800 */
[----:B------:R-:W-:Y:S06]  /*2f60*/  BAR.SYNC.DEFER_BLOCKING 0x0 ;  /* 0x0000000000007b1d */ /* 0x000fec0000010000 */
[----:B------:R-:W0:Y:S04]  /*2f70*/  @!P5 LDS R35, [R47.X4+0x4000] ;  /* 0x004000002f23d984 */ /* 0x000e280000004800 */
[----:B0-----:R-:W0:Y:S02]  /*2f80*/  SHFL.BFLY PT, R86, R35, 0x1, 0x1f ;  /* 0x0c201f0023567f89 */ /* 0x001e2400000e0000 */
[----:B0-----:R-:W-:-:S05]  /*2f90*/  FMNMX R86, R35, R86, !PT ;  /* 0x0000005623567209 */ /* 0x001fca0007800000 */
[----:B------:R-:W-:Y:S04]  /*2fa0*/  @P0 STS [R47.X4+0x4000], R86 ;  /* 0x004000562f000388 */ /* 0x000fe80000004800 */
[----:B------:R-:W-:Y:S06]  /*2fb0*/  BAR.SYNC.DEFER_BLOCKING 0x0 ;  /* 0x0000000000007b1d */ /* 0x000fec0000010000 */
[----:B------:R-:W0:Y:S04]  /*2fc0*/  LDS R103, [R24+0x4000] ;  /* 0x0040000018677984 */ /* 0x000e280000000800 */
[----:B------:R-:W1:Y:S04]  /*2fd0*/  LDS R101, [R21.X8+0x4000] ;  /* 0x0040000015657984 */ /* 0x000e680000008800 */
[----:B------:R-:W2:Y:S04]  /*2fe0*/  LDS R99, [R22.X8+0x4000] ;  /* 0x0040000016637984 */ /* 0x000ea80000008800 */
[----:B------:R-:W3:Y:S01]  /*2ff0*/  LDS R97, [R23.X8+0x4000] ;  /* 0x0040000017617984 */ /* 0x000ee20000008800 */
[----:B0-----:R-:W-:-:S02]  /*3000*/  FMNMX R103, R103, R46, !PT ;  /* 0x0000002e67677209 */ /* 0x001fc40007800000 */
[----:B-1----:R-:W-:-:S03]  /*3010*/  FMNMX R101, R101, R10, !PT ;  /* 0x0000000a65657209 */ /* 0x002fc60007800000 */
[--C-:B------:R-:W-:Y:S01]  /*3020*/  FADD R90, R90, -R103.reuse ;  /* 0x800000675a5a7221 */ /* 0x100fe20000000000 */
[----:B--2---:R-:W-:Y:S01]  /*3030*/  FMNMX R99, R99, R44, !PT ;  /* 0x0000002c63637209 */ /* 0x004fe20007800000 */
[----:B------:R-:W-:Y:S01]  /*3040*/  FADD R88, R88, -R103 ;  /* 0x8000006758587221 */ /* 0x000fe20000000000 */
[----:B---3--:R-:W-:Y:S01]  /*3050*/  FMNMX R97, R97, R8, !PT ;  /* 0x0000000861617209 */ /* 0x008fe20007800000 */
[--C-:B------:R-:W-:Y:S02]  /*3060*/  FADD R89, R89, -R101.reuse ;  /* 0x8000006559597221 */ /* 0x100fe40000000000 */
[----:B------:R-:W-:Y:S02]  /*3070*/  FADD R84, R84, -R101 ;  /* 0x8000006554547221 */ /* 0x000fe40000000000 */
[--C-:B------:R-:W-:Y:S02]  /*3080*/  FADD R48, R48, -R99.reuse ;  /* 0x8000006330307221 */ /* 0x100fe40000000000 */
[----:B------:R-:W-:-:S02]  /*3090*/  FADD R51, R51, -R99 ;  /* 0x8000006333337221 */ /* 0x000fc40000000000 */
[--C-:B------:R-:W-:Y:S02]  /*30a0*/  FADD R49, R49, -R97.reuse ;  /* 0x8000006131317221 */ /* 0x100fe40000000000 */
[----:B------:R-:W-:Y:S02]  /*30b0*/  FADD R50, R50, -R97 ;  /* 0x8000006132327221 */ /* 0x000fe40000000000 */
[----:B------:R-:W-:Y:S02]  /*30c0*/  FMUL R90, R90, 1.4426950216293334961 ;  /* 0x3fb8aa3b5a5a7820 */ /* 0x000fe40000400000 */
[----:B------:R-:W-:Y:S02]  /*30d0*/  FMUL R88, R88, 1.4426950216293334961 ;  /* 0x3fb8aa3b58587820 */ /* 0x000fe40000400000 */
[----:B------:R-:W-:Y:S02]  /*30e0*/  FMUL R89, R89, 1.4426950216293334961 ;  /* 0x3fb8aa3b59597820 */ /* 0x000fe40000400000 */
[----:B------:R-:W-:-:S02]  /*30f0*/  FMUL R84, R84, 1.4426950216293334961 ;  /* 0x3fb8aa3b54547820 */ /* 0x000fc40000400000 */
[----:B------:R-:W-:Y:S02]  /*3100*/  FMUL R48, R48, 1.4426950216293334961 ;  /* 0x3fb8aa3b30307820 */ /* 0x000fe40000400000 */
[----:B------:R-:W-:Y:S01]  /*3110*/  FMUL R51, R51, 1.4426950216293334961 ;  /* 0x3fb8aa3b33337820 */ /* 0x000fe20000400000 */
[----:B------:R-:W-:Y:S01]  /*3120*/  MUFU.EX2 R107, R90 ;  /* 0x0000005a006b7308 */ /* 0x000fe20000000800 */
[----:B------:R-:W-:Y:S02]  /*3130*/  FMUL R49, R49, 1.4426950216293334961 ;  /* 0x3fb8aa3b31317820 */ /* 0x000fe40000400000 */
[----:B------:R-:W-:-:S05]  /*3140*/  FMUL R50, R50, 1.4426950216293334961 ;  /* 0x3fb8aa3b32327820 */ /* 0x000fca0000400000 */
[----:B------:R-:W0:Y:S08]  /*3150*/  MUFU.EX2 R102, R88 ;  /* 0x0000005800667308 */ /* 0x000e300000000800 */
[----:B------:R-:W-:Y:S08]  /*3160*/  MUFU.EX2 R109, R89 ;  /* 0x00000059006d7308 */ /* 0x000ff00000000800 */
[----:B------:R0:W1:Y:S08]  /*3170*/  MUFU.EX2 R100, R84 ;  /* 0x0000005400647308 */ /* 0x0000700000000800 */
[----:B------:R-:W-:Y:S08]  /*3180*/  MUFU.EX2 R111, R48 ;  /* 0x00000030006f7308 */ /* 0x000ff00000000800 */
[----:B------:R-:W2:Y:S08]  /*3190*/  MUFU.EX2 R98, R51 ;  /* 0x0000003300627308 */ /* 0x000eb00000000800 */
[----:B------:R-:W-:Y:S08]  /*31a0*/  MUFU.EX2 R241, R49 ;  /* 0x0000003100f17308 */ /* 0x000ff00000000800 */
[----:B------:R-:W3:Y:S01]  /*31b0*/  MUFU.EX2 R96, R50 ;  /* 0x0000003200607308 */ /* 0x000ee20000000800 */
[----:B0-----:R-:W-:-:S02]  /*31c0*/  FADD R84, R107, R102 ;  /* 0x000000666b547221 */ /* 0x001fc40000000000 */
[----:B-1----:R-:W-:Y:S02]  /*31d0*/  FADD R85, R109, R100 ;  /* 0x000000646d557221 */ /* 0x002fe40000000000 */
[----:B--2---:R-:W-:Y:S01]  /*31e0*/  FADD R48, R111, R98 ;  /* 0x000000626f307221 */ /* 0x004fe20000000000 */
[----:B------:R-:W0:Y:S04]  /*31f0*/  SHFL.BFLY PT, R87, R84, 0x2, 0x1f ;  /* 0x0c401f0054577f89 */ /* 0x000e2800000e0000 */
[----:B------:R-:W1:Y:S01]  /*3200*/  SHFL.BFLY PT, R88, R85, 0x2, 0x1f ;  /* 0x0c401f0055587f89 */ /* 0x000e6200000e0000 */
[----:B---3--:R-:W-:-:S03]  /*3210*/  FADD R86, R241, R96 ;  /* 0x00000060f1567221 */ /* 0x008fc60000000000 */
[----:B------:R-:W2:Y:S04]  /*3220*/  SHFL.BFLY PT, R51, R48, 0x2, 0x1f ;  /* 0x0c401f0030337f89 */ /* 0x000ea800000e0000 */
[----:B------:R-:W3:Y:S01]  /*3230*/  SHFL.BFLY PT, R89, R86, 0x2, 0x1f ;  /* 0x0c401f0056597f89 */ /* 0x000ee200000e0000 */
[----:B0-----:R-:W-:Y:S02]  /*3240*/  FADD R87, R84, R87 ;  /* 0x0000005754577221 */ /* 0x001fe40000000000 */
[----:B-1----:R-:W-:-:S03]  /*3250*/  FADD R88, R85, R88 ;  /* 0x0000005855587221 */ /* 0x002fc60000000000 */
[----:B------:R-:W0:Y:S01]  /*3260*/  SHFL.BFLY PT, R50, R87, 0x1, 0x1f ;  /* 0x0c201f0057327f89 */ /* 0x000e2200000e0000 */
[----:B--2---:R-:W-:-:S03]  /*3270*/  FADD R51, R48, R51 ;  /* 0x0000003330337221 */ /* 0x004fc60000000000 */
[----:B------:R-:W1:Y:S01]  /*3280*/  SHFL.BFLY PT, R49, R88, 0x1, 0x1f ;  /* 0x0c201f0058317f89 */ /* 0x000e6200000e0000 */
[----:B---3--:R-:W-:-:S03]  /*3290*/  FADD R89, R86, R89 ;  /* 0x0000005956597221 */ /* 0x008fc60000000000 */
[----:B------:R-:W2:Y:S04]  /*32a0*/  SHFL.BFLY PT, R90, R51, 0x1, 0x1f ;  /* 0x0c201f00335a7f89 */ /* 0x000ea800000e0000 */
[----:B------:R-:W3:Y:S01]  /*32b0*/  SHFL.BFLY PT, R84, R89, 0x1, 0x1f ;  /* 0x0c201f0059547f89 */ /* 0x000ee200000e0000 */
[----:B0-----:R-:W-:-:S03]  /*32c0*/  FADD R50, R87, R50 ;  /* 0x0000003257327221 */ /* 0x001fc60000000000 */
[----:B------:R-:W-:Y:S01]  /*32d0*/  BAR.SYNC.DEFER_BLOCKING 0x0 ;  /* 0x0000000000007b1d */ /* 0x000fe20000010000 */
[----:B-1----:R-:W-:Y:S02]  /*32e0*/  FADD R85, R88, R49 ;  /* 0x0000003158557221 */ /* 0x002fe40000000000 */
[----:B--2---:R-:W-:Y:S02]  /*32f0*/  FADD R48, R51, R90 ;  /* 0x0000005a33307221 */ /* 0x004fe40000000000 */
[----:B---3--:R-:W-:Y:S01]  /*3300*/  FADD R95, R89, R84 ;  /* 0x00000054595f7221 */ /* 0x008fe20000000000 */
[----:B------:R-:W-:Y:S04]  /*3310*/  @P6 STS [R7+0x4000], R50 ;  /* 0x0040003207006388 */ /* 0x000fe80000000800 */
[----:B------:R-:W-:Y:S04]  /*3320*/  @P6 STS [R40+0x4000], R85 ;  /* 0x0040005528006388 */ /* 0x000fe80000000800 */
[----:B------:R-:W-:Y:S04]  /*3330*/  @P6 STS [R41+0x4000], R48 ;  /* 0x0040003029006388 */ /* 0x000fe80000000800 */
[----:B------:R-:W-:Y:S04]  /*3340*/  @P6 STS [R42+0x4000], R95 ;  /* 0x0040005f2a006388 */ /* 0x000fe80000000800 */
[----:B------:R-:W-:Y:S06]  /*3350*/  BAR.SYNC.DEFER_BLOCKING 0x0 ;  /* 0x0000000000007b1d */ /* 0x000fec0000010000 */
[----:B------:R-:W0:Y:S04]  /*3360*/  @!P5 LDS R36, [R47.X4+0x4000] ;  /* 0x004000002f24d984 */ /* 0x000e280000004800 */
[----:B0-----:R-:W0:Y:S01]  /*3370*/  SHFL.BFLY PT, R49, R36, 0x1, 0x1f ;  /* 0x0c201f0024317f89 */ /* 0x001e2200000e0000 */
[----:B------:R-:W-:Y:S01]  /*3380*/  MOV R93, UR5 ;  /* 0x00000005005d7c02 */ /* 0x000fe20008000f00 */
[----:B------:R-:W-:-:S02]  /*3390*/  IMAD.U32 R89, RZ, RZ, UR5 ;  /* 0x00000005ff597e24 */ /* 0x000fc4000f8e00ff */
[----:B0-----:R-:W-:-:S05]  /*33a0*/  FADD R240, R36, R49 ;  /* 0x0000003124f07221 */ /* 0x001fca0000000000 */
[----:B------:R0:W-:Y:S01]  /*33b0*/  @P0 STS [R47.X4+0x4000], R240 ;  /* 0x004000f02f000388 */ /* 0x0001e20000004800 */
[----:B------:R-:W-:Y:S01]  /*33c0*/  MOV R49, UR5 ;  /* 0x0000000500317c02 */ /* 0x000fe20008000f00 */
[----:B------:R-:W-:Y:S01]  /*33d0*/  IMAD.U32 R85, RZ, RZ, UR5 ;  /* 0x00000005ff557e24 */ /* 0x000fe2000f8e00ff */
[----:B------:R-:W-:Y:S01]  /*33e0*/  MOV R87, UR5 ;  /* 0x0000000500577c02 */ /* 0x000fe20008000f00 */
[----:B------:R-:W-:Y:S02]  /*33f0*/  IMAD.U32 R51, RZ, RZ, UR5 ;  /* 0x00000005ff337e24 */ /* 0x000fe4000f8e00ff */
[----:B------:R-:W-:Y:S02]  /*3400*/  IMAD.U32 R91, RZ, RZ, UR5 ;  /* 0x00000005ff5b7e24 */ /* 0x000fe4000f8e00ff */
[----:B------:R-:W-:Y:S01]  /*3410*/  IMAD.WIDE R92, R93, 0x2, R206 ;  /* 0x000000025d5c7825 */ /* 0x000fe200078e02ce */
[----:B------:R-:W-:Y:S03]  /*3420*/  BAR.SYNC.DEFER_BLOCKING 0x0 ;  /* 0x0000000000007b1d */ /* 0x000fe60000010000 */
[----:B------:R-:W-:-:S04]  /*3430*/  IMAD.WIDE R88, R89, 0x2, R202 ;  /* 0x0000000259587825 */ /* 0x000fc800078e02ca */
[----:B------:R-:W-:-:S04]  /*3440*/  IMAD.WIDE R84, R85, 0x2, R198 ;  /* 0x0000000255547825 */ /* 0x000fc800078e02c6 */
[----:B------:R-:W-:Y:S01]  /*3450*/  IMAD.WIDE R48, R49, 0x2, R194 ;  /* 0x0000000231307825 */ /* 0x000fe200078e02c2 */
[----:B------:R-:W-:-:S03]  /*3460*/  MOV R243, UR5 ;  /* 0x0000000500f37c02 */ /* 0x000fc60008000f00 */
[----:B------:R-:W-:-:S04]  /*3470*/  IMAD.WIDE R86, R87, 0x2, R200 ;  /* 0x0000000257567825 */ /* 0x000fc800078e02c8 */
[----:B------:R-:W-:-:S04]  /*3480*/  IMAD.WIDE R50, R51, 0x2, R196 ;  /* 0x0000000233327825 */ /* 0x000fc800078e02c4 */
[----:B------:R-:W-:Y:S01]  /*3490*/  IMAD.WIDE R90, R91, 0x2, R204 ;  /* 0x000000025b5a7825 */ /* 0x000fe200078e02cc */
[----:B------:R1:W2:Y:S03]  /*34a0*/  LDG.E.U16 R108, [R88.64] ;  /* 0x0000000e586c7981 */ /* 0x0002a6000c1e1500 */
[----:B------:R-:W-:Y:S01]  /*34b0*/  IMAD.U32 R95, RZ, RZ, UR5 ;  /* 0x00000005ff5f7e24 */ /* 0x000fe2000f8e00ff */
[----:B------:R3:W4:Y:S01]  /*34c0*/  LDG.E.U16 R92, [R92.64] ;  /* 0x0000000e5c5c7981 */ /* 0x000722000c1e1500 */
[----:B------:R-:W-:-:S03]  /*34d0*/  IMAD.U32 R105, RZ, RZ, UR5 ;  /* 0x00000005ff697e24 */ /* 0x000fc6000f8e00ff */
[----:B0-----:R0:W5:Y:S01]  /*34e0*/  LDG.E.U16 R240, [R84.64] ;  /* 0x0000000e54f07981 */ /* 0x001162000c1e1500 */
[----:B-1----:R-:W-:-:S03]  /*34f0*/  MOV R89, UR5 ;  /* 0x0000000500597c02 */ /* 0x002fc60008000f00 */
[----:B------:R1:W5:Y:S01]  /*3500*/  LDG.E.U16 R246, [R48.64] ;  /* 0x0000000e30f67981 */ /* 0x000362000c1e1500 */
[----:B---3--:R-:W-:-:S03]  /*3510*/  IMAD.U32 R93, RZ, RZ, UR5 ;  /* 0x00000005ff5d7e24 */ /* 0x008fc6000f8e00ff */
[----:B------:R3:W5:Y:S01]  /*3520*/  LDG.E.U16 R110, [R86.64] ;  /* 0x0000000e566e7981 */ /* 0x000762000c1e1500 */
[----:B0-----:R-:W-:-:S03]  /*3530*/  MOV R85, UR5 ;  /* 0x0000000500557c02 */ /* 0x001fc60008000f00 */
[----:B------:R0:W5:Y:S01]  /*3540*/  LDG.E.U16 R244, [R50.64] ;  /* 0x0000000e32f47981 */ /* 0x000162000c1e1500 */
[----:B-1----:R-:W-:-:S03]  /*3550*/  MOV R49, UR5 ;  /* 0x0000000500317c02 */ /* 0x002fc60008000f00 */
[----:B------:R1:W5:Y:S01]  /*3560*/  LDG.E.U16 R106, [R90.64] ;  /* 0x0000000e5a6a7981 */ /* 0x000362000c1e1500 */
[----:B---3--:R-:W-:Y:S02]  /*3570*/  IMAD.U32 R87, RZ, RZ, UR5 ;  /* 0x00000005ff577e24 */ /* 0x008fe4000f8e00ff */
[----:B0-----:R-:W-:Y:S02]  /*3580*/  IMAD.U32 R51, RZ, RZ, UR5 ;  /* 0x00000005ff337e24 */ /* 0x001fe4000f8e00ff */
[----:B------:R-:W-:-:S04]  /*3590*/  IMAD.WIDE R94, R95, 0x2, R192 ;  /* 0x000000025f5e7825 */ /* 0x000fc800078e02c0 */
[----:B-1----:R-:W-:Y:S02]  /*35a0*/  IMAD.WIDE R90, R243, 0x2, R188 ;  /* 0x00000002f35a7825 */ /* 0x002fe400078e02bc */
[----:B------:R-:W3:Y:S02]  /*35b0*/  LDG.E.U16 R94, [R94.64] ;  /* 0x0000000e5e5e7981 */ /* 0x000ee4000c1e1500 */
[----:B------:R-:W-:Y:S02]  /*35c0*/  IMAD.WIDE R104, R105, 0x2, R190 ;  /* 0x0000000269687825 */ /* 0x000fe400078e02be */
[----:B------:R0:W3:Y:S02]  /*35d0*/  LDG.E.U16 R90, [R90.64] ;  /* 0x0000000e5a5a7981 */ /* 0x0000e4000c1e1500 */
[----:B------:R-:W-:Y:S02]  /*35e0*/  IMAD.WIDE R242, R93, 0x2, R186 ;  /* 0x000000025df27825 */ /* 0x000fe400078e02ba */
[----:B------:R-:W3:Y:S02]  /*35f0*/  LDG.E.U16 R104, [R104.64] ;  /* 0x0000000e68687981 */ /* 0x000ee4000c1e1500 */
[----:B------:R-:W-:-:S02]  /*3600*/  IMAD.WIDE R88, R89, 0x2, R184 ;  /* 0x0000000259587825 */ /* 0x000fc400078e02b8 */
[----:B------:R-:W3:Y:S02]  /*3610*/  LDG.E.U16 R242, [R242.64] ;  /* 0x0000000ef2f27981 */ /* 0x000ee4000c1e1500 */
[----:B------:R-:W-:Y:S02]  /*3620*/  IMAD.WIDE R86, R87, 0x2, R182 ;  /* 0x0000000257567825 */ /* 0x000fe400078e02b6 */
[----:B------:R-:W3:Y:S02]  /*3630*/  LDG.E.U16 R88, [R88.64] ;  /* 0x0000000e58587981 */ /* 0x000ee4000c1e1500 */
[----:B------:R-:W-:Y:S02]  /*3640*/  IMAD.WIDE R84, R85, 0x2, R180 ;  /* 0x0000000255547825 */ /* 0x000fe400078e02b4 */
[----:B------:R-:W3:Y:S02]  /*3650*/  LDG.E.U16 R248, [R86.64] ;  /* 0x0000000e56f87981 */ /* 0x000ee4000c1e1500 */
[----:B------:R-:W-:-:S02]  /*3660*/  IMAD.WIDE R50, R51, 0x2, R178 ;  /* 0x0000000233327825 */ /* 0x000fc400078e02b2 */
[----:B------:R-:W3:Y:S02]  /*3670*/  LDG.E.U16 R250, [R84.64] ;  /* 0x0000000e54fa7981 */ /* 0x000ee4000c1e1500 */
[----:B------:R-:W-:Y:S02]  /*3680*/  IMAD.WIDE R48, R49, 0x2, R176 ;  /* 0x0000000231307825 */ /* 0x000fe400078e02b0 */
[----:B------:R-:W3:Y:S04]  /*3690*/  LDG.E.U16 R252, [R50.64] ;  /* 0x0000000e32fc7981 */ /* 0x000ee8000c1e1500 */
[----:B0-----:R-:W3:Y:S01]  /*36a0*/  LDG.E.U16 R91, [R48.64] ;  /* 0x0000000e305b7981 */ /* 0x001ee2000c1e1500 */
[----:B------:R-:W-:Y:S02]  /*36b0*/  F2FP.BF16.PACK_AB R107, R102, R107 ;  /* 0x0000006b666b723e */ /* 0x000fe400000010ff */
[----:B------:R-:W-:Y:S01]  /*36c0*/  F2FP.BF16.PACK_AB R109, R100, R109 ;  /* 0x0000006d646d723e */ /* 0x000fe200000010ff */
[----:B------:R-:W0:Y:S01]  /*36d0*/  LDS R102, [R24+0x4000] ;  /* 0x0040000018667984 */ /* 0x000e220000000800 */
[----:B------:R-:W-:-:S02]  /*36e0*/  F2FP.BF16.PACK_AB R111, R98, R111 ;  /* 0x0000006f626f723e */ /* 0x000fc400000010ff */
[----:B------:R-:W-:Y:S01]  /*36f0*/  F2FP.BF16.PACK_AB R241, R96, R241 ;  /* 0x000000f160f1723e */ /* 0x000fe200000010ff */
[----:B------:R-:W1:Y:S04]  /*3700*/  LDS R100, [R21.X8+0x4000] ;  /* 0x0040000015647984 */ /* 0x000e680000008800 */
[----:B------:R-:W-:Y:S04]  /*3710*/  LDS R98, [R22.X8+0x4000] ;  /* 0x0040000016627984 */ /* 0x000fe80000008800 */
[----:B------:R-:W-:Y:S04]  /*3720*/  LDS R96, [R23.X8+0x4000] ;  /* 0x0040000017607984 */ /* 0x000fe80000008800 */
[----:B------:R-:W-:Y:S01]  /*3730*/  BAR.SYNC.DEFER_BLOCKING 0x0 ;  /* 0x0000000000007b1d */ /* 0x000fe20000010000 */
[----:B------:R-:W-:-:S02]  /*3740*/  FADD R44, -R99, R44 ;  /* 0x0000002c632c7221 */ /* 0x000fc40000000100 */
[----:B------:R-:W-:Y:S02]  /*3750*/  FADD R46, -R103, R46 ;  /* 0x0000002e672e7221 */ /* 0x000fe40000000100 */
[----:B------:R-:W-:Y:S02]  /*3760*/  FADD R10, -R101, R10 ;  /* 0x0000000a650a7221 */ /* 0x000fe40000000100 */
[----:B------:R-:W-:Y:S02]  /*3770*/  FMUL R46, R46, 1.4426950216293334961 ;  /* 0x3fb8aa3b2e2e7820 */ /* 0x000fe40000400000 */
[----:B------:R-:W-:Y:S01]  /*3780*/  FMUL R10, R10, 1.4426950216293334961 ;  /* 0x3fb8aa3b0a0a7820 */ /* 0x000fe20000400000 */
[----:B------:R-:W-:-:S03]  /*3790*/  UIADD3 UR6, UP0, UR6, 0x10, URZ ;  /* 0x0000001006067890 */ /* 0x000fc6000ff1e03f */
[----:B------:R-:W0:Y:S01]  /*37a0*/  MUFU.EX2 R46, R46 ;  /* 0x0000002e002e7308 */ /* 0x000e220000000800 */
[----:B------:R-:W-:Y:S02]  /*37b0*/  UIADD3.X UR7, URZ, UR7, URZ, UP0, !UPT ;  /* 0x000000073f077290 */ /* 0x000fe400087fe43f */
[----:B------:R-:W-:-:S05]  /*37c0*/  UISETP.GE.U32.AND UP0, UPT, UR6, UR13, UPT ;  /* 0x0000000d0600728c */ /* 0x000fca000bf06070 */
[----:B------:R-:W1:Y:S01]  /*37d0*/  MUFU.EX2 R10, R10 ;  /* 0x0000000a000a7308 */ /* 0x000e620000000800 */
[----:B------:R-:W-:-:S06]  /*37e0*/  UISETP.GE.U32.AND.EX UP0, UPT, UR7, URZ, UPT, UP0 ;  /* 0x0000003f0700728c */ /* 0x000fcc000bf06100 */
[----:B------:R-:W-:Y:S01]  /*37f0*/  PLOP3.LUT P1, PT, PT, PT, UP0, 0x80, 0x0 ;  /* 0x000000000000781c */ /* 0x000fe20003f2f008 */
[C---:B0-----:R-:W-:Y:S02]  /*3800*/  FMUL R52, R46.reuse, R52 ;  /* 0x000000342e347220 */ /* 0x041fe40000400000 */
[C---:B------:R-:W-:Y:S02]  /*3810*/  FMUL R53, R46.reuse, R53 ;  /* 0x000000352e357220 */ /* 0x040fe40000400000 */
[C---:B------:R-:W-:Y:S02]  /*3820*/  FMUL R56, R46.reuse, R56 ;  /* 0x000000382e387220 */ /* 0x040fe40000400000 */
[----:B------:R-:W-:Y:S02]  /*3830*/  FMUL R57, R46, R57 ;  /* 0x000000392e397220 */ /* 0x000fe40000400000 */
[C---:B-1----:R-:W-:Y:S02]  /*3840*/  FMUL R54, R10.reuse, R54 ;  /* 0x000000360a367220 */ /* 0x042fe40000400000 */
[----:B------:R-:W-:-:S02]  /*3850*/  FMUL R55, R10, R55 ;  /* 0x000000370a377220 */ /* 0x000fc40000400000 */
[C---:B------:R-:W-:Y:S02]  /*3860*/  FMUL R58, R10.reuse, R58 ;  /* 0x0000003a0a3a7220 */ /* 0x040fe40000400000 */
[----:B------:R-:W-:Y:S02]  /*3870*/  FMUL R59, R10, R59 ;  /* 0x0000003b0a3b7220 */ /* 0x000fe40000400000 */
[C---:B------:R-:W-:Y:S02]  /*3880*/  FMUL R60, R46.reuse, R60 ;  /* 0x0000003c2e3c7220 */ /* 0x040fe40000400000 */
[----:B------:R-:W-:Y:S02]  /*3890*/  FMUL R61, R46, R61 ;  /* 0x0000003d2e3d7220 */ /* 0x000fe40000400000 */
[C---:B------:R-:W-:Y:S02]  /*38a0*/  FMUL R62, R10.reuse, R62 ;  /* 0x0000003e0a3e7220 */ /* 0x040fe40000400000 */
[----:B------:R-:W-:-:S02]  /*38b0*/  FMUL R63, R10, R63 ;  /* 0x0000003f0a3f7220 */ /* 0x000fc40000400000 */
[C---:B------:R-:W-:Y:S02]  /*38c0*/  FMUL R80, R46.reuse, R80 ;  /* 0x000000502e507220 */ /* 0x040fe40000400000 */
[----:B------:R-:W-:Y:S02]  /*38d0*/  FMUL R81, R46, R81 ;  /* 0x000000512e517220 */ /* 0x000fe40000400000 */
[C---:B------:R-:W-:Y:S02]  /*38e0*/  FMUL R82, R10.reuse, R82 ;  /* 0x000000520a527220 */ /* 0x040fe40000400000 */
[----:B------:R-:W-:Y:S01]  /*38f0*/  FMUL R83, R10, R83 ;  /* 0x000000530a537220 */ /* 0x000fe20000400000 */
[----:B------:R-:W-:Y:S02]  /*3900*/  UMOV UR9, 0x10 ;  /* 0x0000001000097882 */ /* 0x000fe40000000000 */
[----:B------:R-:W-:Y:S02]  /*3910*/  ULDC UR10, c[0x0][0x1b4] ;  /* 0x00006d00000a7ab9 */ /* 0x000fe40000000800 */
[----:B------:R-:W-:-:S02]  /*3920*/  ULDC UR11, c[0x0][0x1a4] ;  /* 0x00006900000b7ab9 */ /* 0x000fc40000000800 */
[----:B------:R-:W-:Y:S02]  /*3930*/  UIMAD UR5, UR9, UR10, UR5 ;  /* 0x0000000a090572a4 */ /* 0x000fe4000f8e0205 */
[----:B------:R-:W-:Y:S01]  /*3940*/  UIMAD UR4, UR9, UR11, UR4 ;  /* 0x0000000b090472a4 */ /* 0x000fe2000f8e0204 */
[----:B------:R-:W-:Y:S02]  /*3950*/  FFMA R9, R46, R9, R102 ;  /* 0x000000092e097223 */ /* 0x000fe40000000066 */
[----:B------:R-:W-:Y:S01]  /*3960*/  FFMA R11, R10, R11, R100 ;  /* 0x0000000b0a0b7223 */ /* 0x000fe20000000064 */
[----:B------:R-:W-:Y:S01]  /*3970*/  MOV R10, R101 ;  /* 0x00000065000a7202 */ /* 0x000fe20000000f00 */
[----:B------:R-:W-:Y:S01]  /*3980*/  IMAD.MOV.U32 R46, RZ, RZ, R103 ;  /* 0x000000ffff2e7224 */ /* 0x000fe200078e0067 */
[----:B--2---:R-:W-:Y:S04]  /*3990*/  STS.U16 [R15+0x4400], R108 ;  /* 0x0044006c0f007388 */ /* 0x004fe80000000400 */
[----:B----4-:R-:W-:Y:S04]  /*39a0*/  STS.U16 [R15+0x4000], R92 ;  /* 0x0040005c0f007388 */ /* 0x010fe80000000400 */
[----:B-----5:R-:W-:Y:S04]  /*39b0*/  STS.U16 [R15+0x4800], R240 ;  /* 0x004800f00f007388 */ /* 0x020fe80000000400 */
[----:B------:R-:W-:Y:S04]  /*39c0*/  STS.U16 [R15+0x4c00], R246 ;  /* 0x004c00f60f007388 */ /* 0x000fe80000000400 */
[----:B------:R-:W-:Y:S04]  /*39d0*/  STS.U16 [R15+0x4600], R110 ;  /* 0x0046006e0f007388 */ /* 0x000fe80000000400 */
[----:B------:R-:W-:Y:S04]  /*39e0*/  STS.U16 [R15+0x4a00], R244 ;  /* 0x004a00f40f007388 */ /* 0x000fe80000000400 */
[----:B------:R-:W-:Y:S04]  /*39f0*/  STS.U16 [R15+0x4200], R106 ;  /* 0x0042006a0f007388 */ /* 0x000fe80000000400 */
[----:B---3--:R-:W-:Y:S04]  /*3a00*/  STS.U16 [R15+0x4e00], R94 ;  /* 0x004e005e0f007388 */ /* 0x008fe80000000400 */
[----:B------:R-:W-:Y:S04]  /*3a10*/  STS.U16 [R15+0x5200], R90 ;  /* 0x0052005a0f007388 */ /* 0x000fe80000000400 */
[----:B------:R0:W-:Y:S04]  /*3a20*/  STS.U16 [R15+0x5000], R104 ;  /* 0x005000680f007388 */ /* 0x0001e80000000400 */
[----:B------:R-:W-:Y:S04]  /*3a30*/  STS.U16 [R15+0x5400], R242 ;  /* 0x005400f20f007388 */ /* 0x000fe80000000400 */
[----:B------:R-:W-:Y:S04]  /*3a40*/  STS.U16 [R15+0x5600], R88 ;  /* 0x005600580f007388 */ /* 0x000fe80000000400 */
[----:B------:R-:W-:Y:S04]  /*3a50*/  STS.U16 [R15+0x5800], R248 ;  /* 0x005800f80f007388 */ /* 0x000fe80000000400 */
[----:B------:R-:W-:Y:S04]  /*3a60*/  STS.U16 [R15+0x5a00], R250 ;  /* 0x005a00fa0f007388 */ /* 0x000fe80000000400 */
[----:B------:R-:W-:Y:S04]  /*3a70*/  STS.U16 [R15+0x5c00], R252 ;  /* 0x005c00fc0f007388 */ /* 0x000fe80000000400 */
[----:B------:R-:W-:Y:S04]  /*3a80*/  STS.U16 [R15+0x5e00], R91 ;  /* 0x005e005b0f007388 */ /* 0x000fe80000000400 */
[----:B------:R-:W-:Y:S04]  /*3a90*/  STS [R18+0x6000], R107 ;  /* 0x0060006b12007388 */ /* 0x000fe80000000800 */
[----:B------:R-:W-:Y:S04]  /*3aa0*/  STS [R18+0x6100], R109 ;  /* 0x0061006d12007388 */ /* 0x000fe80000000800 */
[----:B------:R-:W-:Y:S04]  /*3ab0*/  STS [R18+0x6200], R111 ;  /* 0x0062006f12007388 */ /* 0x000fe80000000800 */
[----:B------:R-:W-:Y:S04]  /*3ac0*/  STS [R18+0x6300], R241 ;  /* 0x006300f112007388 */ /* 0x000fe80000000800 */
[----:B------:R-:W-:Y:S01]  /*3ad0*/  BAR.SYNC.DEFER_BLOCKING 0x0 ;  /* 0x0000000000007b1d */ /* 0x000fe20000010000 */
[----:B0-----:R-:W-:-:S02]  /*3ae0*/  FADD R104, -R97, R8 ;  /* 0x0000000861687221 */ /* 0x001fc40000000100 */
[----:B------:R-:W-:Y:S02]  /*3af0*/  FMUL R8, R44, 1.4426950216293334961 ;  /* 0x3fb8aa3b2c087820 */ /* 0x000fe40000400000 */
[----:B------:R-:W-:Y:S01]  /*3b00*/  FMUL R44, R104, 1.4426950216293334961 ;  /* 0x3fb8aa3b682c7820 */ /* 0x000fe20000400000 */
[----:B------:R-:W-:Y:S04]  /*3b10*/  LDSM.16.M88.4 R48, [R20+0x6000] ;  /* 0x006000001430783b */ /* 0x000fe80000000200 */
[----:B------:R-:W0:Y:S04]  /*3b20*/  LDSM.16.M88.4 R84, [R19+0x4000] ;  /* 0x004000001354783b */ /* 0x000e280000000200 */
[----:B------:R-:W1:Y:S04]  /*3b30*/  LDSM.16.M88.4 R88, [R19+0x5000] ;  /* 0x005000001358783b */ /* 0x000e680000000200 */
[----:B------:R-:W2:Y:S01]  /*3b40*/  LDSM.16.M88.4 R92, [R20+0x6200] ;  /* 0x00620000145c783b */ /* 0x000ea20000000200 */
[----:B------:R-:W3:Y:S08]  /*3b50*/  MUFU.EX2 R8, R8 ;  /* 0x0000000800087308 */ /* 0x000ef00000000800 */
[----:B------:R-:W4:Y:S01]  /*3b60*/  MUFU.EX2 R44, R44 ;  /* 0x0000002c002c7308 */ /* 0x000f220000000800 */
[----:B---3--:R-:W-:-:S02]  /*3b70*/  FMUL R64, R8, R64 ;  /* 0x0000004008407220 */ /* 0x008fc40000400000 */
[C---:B------:R-:W-:Y:S02]  /*3b80*/  FMUL R65, R8.reuse, R65 ;  /* 0x0000004108417220 */ /* 0x040fe40000400000 */
[C---:B------:R-:W-:Y:S02]  /*3b90*/  FMUL R68, R8.reuse, R68 ;  /* 0x0000004408447220 */ /* 0x040fe40000400000 */
[----:B------:R-:W-:Y:S02]  /*3ba0*/  FMUL R69, R8, R69 ;  /* 0x0000004508457220 */ /* 0x000fe40000400000 */
[C---:B----4-:R-:W-:Y:S02]  /*3bb0*/  FMUL R66, R44.reuse, R66 ;  /* 0x000000422c427220 */ /* 0x050fe40000400000 */
[C---:B------:R-:W-:Y:S02]  /*3bc0*/  FMUL R67, R44.reuse, R67 ;  /* 0x000000432c437220 */ /* 0x040fe40000400000 */
[----:B------:R-:W-:-:S02]  /*3bd0*/  FMUL R70, R44, R70 ;  /* 0x000000462c467220 */ /* 0x000fc40000400000 */
[----:B------:R-:W-:Y:S02]  /*3be0*/  FMUL R71, R44, R71 ;  /* 0x000000472c477220 */ /* 0x000fe40000400000 */
[C---:B------:R-:W-:Y:S02]  /*3bf0*/  FMUL R72, R8.reuse, R72 ;  /* 0x0000004808487220 */ /* 0x040fe40000400000 */
[----:B------:R-:W-:Y:S02]  /*3c00*/  FMUL R73, R8, R73 ;  /* 0x0000004908497220 */ /* 0x000fe40000400000 */
[C---:B------:R-:W-:Y:S02]  /*3c10*/  FMUL R74, R44.reuse, R74 ;  /* 0x0000004a2c4a7220 */ /* 0x040fe40000400000 */
[----:B------:R-:W-:Y:S02]  /*3c20*/  FMUL R75, R44, R75 ;  /* 0x0000004b2c4b7220 */ /* 0x000fe40000400000 */
[----:B------:R-:W-:-:S02]  /*3c30*/  FMUL R76, R8, R76 ;  /* 0x0000004c084c7220 */ /* 0x000fc40000400000 */
[----:B------:R-:W-:Y:S02]  /*3c40*/  FMUL R77, R8, R77 ;  /* 0x0000004d084d7220 */ /* 0x000fe40000400000 */
[C---:B------:R-:W-:Y:S02]  /*3c50*/  FMUL R78, R44.reuse, R78 ;  /* 0x0000004e2c4e7220 */ /* 0x040fe40000400000 */
[----:B------:R-:W-:Y:S01]  /*3c60*/  FMUL R79, R44, R79 ;  /* 0x0000004f2c4f7220 */ /* 0x000fe20000400000 */
[----:B0-----:R-:W-:Y:S01]  /*3c70*/  HMMA.16816.F32.BF16 R52, R48, R84, R52 ;  /* 0x000000543034723c */ /* 0x001fe20000041834 */
[----:B------:R-:W-:Y:S01]  /*3c80*/  FFMA R45, R8, R45, R98 ;  /* 0x0000002d082d7223 */ /* 0x000fe20000000062 */
[----:B------:R-:W-:Y:S01]  /*3c90*/  MOV R8, R97 ;  /* 0x0000006100087202 */ /* 0x000fe20000000f00 */
[----:B------:R-:W-:Y:S02]  /*3ca0*/  FFMA R43, R44, R43, R96 ;  /* 0x0000002b2c2b7223 */ /* 0x000fe40000000060 */
[----:B------:R-:W-:-:S03]  /*3cb0*/  IMAD.MOV.U32 R44, RZ, RZ, R99 ;  /* 0x000000ffff2c7224 */ /* 0x000fc600078e0063 */
[C---:B------:R-:W-:Y:S08]  /*3cc0*/  HMMA.16816.F32.BF16 R56, R48.reuse, R86, R56 ;  /* 0x000000563038723c */ /* 0x040ff00000041838 */
[C---:B-1----:R-:W-:Y:S08]  /*3cd0*/  HMMA.16816.F32.BF16 R60, R48.reuse, R88, R60 ;  /* 0x00000058303c723c */ /* 0x042ff0000004183c */
[----:B------:R-:W-:Y:S08]  /*3ce0*/  HMMA.16816.F32.BF16 R80, R48, R90, R80 ;  /* 0x0000005a3050723c */ /* 0x000ff00000041850 */
[C---:B--2---:R-:W-:Y:S08]  /*3cf0*/  HMMA.16816.F32.BF16 R64, R92.reuse, R84, R64 ;  /* 0x000000545c40723c */ /* 0x044ff00000041840 */
[C---:B------:R-:W-:Y:S08]  /*3d00*/  HMMA.16816.F32.BF16 R68, R92.reuse, R86, R68 ;  /* 0x000000565c44723c */ /* 0x040ff00000041844 */
[C---:B------:R-:W-:Y:S08]  /*3d10*/  HMMA.16816.F32.BF16 R72, R92.reuse, R88, R72 ;  /* 0x000000585c48723c */ /* 0x040ff00000041848 */
[----:B------:R-:W-:Y:S01]  /*3d20*/  HMMA.16816.F32.BF16 R76, R92, R90, R76 ;  /* 0x0000005a5c4c723c */ /* 0x000fe2000004184c */
[----:B------:R-:W-:Y:S01]  /*3d30*/  @P1 CALL.REL.NOINC `(.L_x_0) ;  /* 0x0000001000001944 */ /* 0x000fe20003c00000 */
[----:B------:R-:W-:Y:S06]  /*3d40*/  BRA `(.L_x_1) ;  /* 0xffffe54000007947 */ /* 0x000fec000383ffff */
.L_x_0:
[----:B------:R-:W-:Y:S01]  /*3d50*/  MOV R37, R9 ;  /* 0x0000000900257202 */ /* 0x000fe20000000f00 */
[----:B------:R-:W-:Y:S01]  /*3d60*/  IMAD.MOV.U32 R36, RZ, RZ, R11 ;  /* 0x000000ffff247224 */ /* 0x000fe200078e000b */
[----:B------:R-:W-:Y:S01]  /*3d70*/  FSETP.GEU.AND P3, PT, R45, 1.175494350822287508e-38, PT ;  /* 0x008000002d00780b */ /* 0x000fe20003f6e000 */
[----:B------:R-:W-:Y:S01]  /*3d80*/  IMAD.MOV.U32 R49, RZ, RZ, R56 ;  /* 0x000000ffff317224 */ /* 0x000fe200078e0038 */
[C---:B------:R-:W-:Y:S01]  /*3d90*/  FSETP.GEU.AND P1, PT, R37.reuse, 1.175494350822287508e-38, PT ;  /* 0x008000002500780b */ /* 0x040fe20003f2e000 */
[----:B------:R-:W-:Y:S01]  /*3da0*/  FMUL R4, R37, 8388608 ;  /* 0x4b00000025047820 */ /* 0x000fe20000400000 */
[----:B------:R-:W-:Y:S01]  /*3db0*/  BAR.SYNC.DEFER_BLOCKING 0x0 ;  /* 0x0000000000007b1d */ /* 0x000fe20000010000 */
[C---:B------:R-:W-:Y:S01]  /*3dc0*/  FMUL R7, R36.reuse, 8388608 ;  /* 0x4b00000024077820 */ /* 0x040fe20000400000 */
[----:B------:R-:W-:Y:S01]  /*3dd0*/  FSETP.GEU.AND P2, PT, R36, 1.175494350822287508e-38, PT ;  /* 0x008000002400780b */ /* 0x000fe20003f4e000 */
[----:B------:R-:W-:Y:S01]  /*3de0*/  USHF.R.U32.HI UR8, URZ, 0x1, UR8 ;  /* 0x000000013f087899 */ /* 0x000fe20008011608 */
[----:B------:R-:W-:-:S02]  /*3df0*/  FSEL R4, R4, R37, !P1 ;  /* 0x0000002504047208 */ /* 0x000fc40004800000 */
[----:B------:R-:W-:Y:S02]  /*3e00*/  FSEL R7, R7, R36, !P2 ;  /* 0x0000002407077208 */ /* 0x000fe40005000000 */
[----:B------:R-:W-:Y:S02]  /*3e10*/  IADD3 R8, R4, -0x3f3504f3, RZ ;  /* 0xc0cafb0d04087810 */ /* 0x000fe40007ffe0ff */
[----:B------:R-:W-:Y:S02]  /*3e20*/  IADD3 R9, R7, -0x3f3504f3, RZ ;  /* 0xc0cafb0d07097810 */ /* 0x000fe40007ffe0ff */
[----:B------:R-:W-:Y:S01]  /*3e30*/  LOP3.LUT R15, R8, 0xff800000, RZ, 0xc0, !PT ;  /* 0xff800000080f7812 */ /* 0x000fe200078ec0ff */
[----:B------:R-:W-:Y:S01]  /*3e40*/  FMUL R8, R45, 8388608 ;  /* 0x4b0000002d087820 */ /* 0x000fe20000400000 */
[----:B------:R-:W-:Y:S01]  /*3e50*/  LOP3.LUT R16, R9, 0xff800000, RZ, 0xc0, !PT ;  /* 0xff80000009107812 */ /* 0x000fe200078ec0ff */
[C---:B------:R-:W-:Y:S01]  /*3e60*/  FMUL R9, R43.reuse, 8388608 ;  /* 0x4b0000002b097820 */ /* 0x040fe20000400000 */
[----:B------:R-:W-:Y:S01]  /*3e70*/  FSETP.GEU.AND P5, PT, R43, 1.175494350822287508e-38, PT ;  /* 0x008000002b00780b */ /* 0x000fe20003fae000 */
[----:B------:R0:W1:Y:S01]  /*3e80*/  I2F R11, R15 ;  /* 0x0000000f000b7306 */ /* 0x0000620000201400 */
[----:B------:R-:W-:-:S02]  /*3e90*/  FSEL R8, R8, R45, !P3 ;  /* 0x0000002d08087208 */ /* 0x000fc40005800000 */
[----:B------:R-:W-:Y:S02]  /*3ea0*/  FSEL R9, R9, R43, !P5 ;  /* 0x0000002b09097208 */ /* 0x000fe40006800000 */
[----:B------:R-:W-:Y:S02]  /*3eb0*/  IADD3 R10, R8, -0x3f3504f3, RZ ;  /* 0xc0cafb0d080a7810 */ /* 0x000fe40007ffe0ff */
[----:B------:R-:W-:Y:S01]  /*3ec0*/  FSETP.GT.AND P0, PT, |R43|, 8.50705917302346158658e+37, PT ;  /* 0x7e8000002b00780b */ /* 0x000fe20003f04200 */
[----:B------:R-:W2:Y:S01]  /*3ed0*/  I2F R14, R16 ;  /* 0x00000010000e7306 */ /* 0x000ea20000201400 */
[----:B------:R-:W-:Y:S01]  /*3ee0*/  LOP3.LUT R19, R10, 0xff800000, RZ, 0xc0, !PT ;  /* 0xff8000000a137812 */ /* 0x000fe200078ec0ff */
[----:B0-----:R-:W-:Y:S01]  /*3ef0*/  IMAD.IADD R15, R4, 0x1, -R15 ;  /* 0x00000001040f7824 */ /* 0x001fe200078e0a0f */
[----:B------:R-:W-:Y:S02]  /*3f00*/  IADD3 R10, R9, -0x3f3504f3, RZ ;  /* 0xc0cafb0d090a7810 */ /* 0x000fe40007ffe0ff */
[----:B------:R-:W-:Y:S01]  /*3f10*/  MOV R20, UR12 ;  /* 0x0000000c00147c02 */ /* 0x000fe20008000f00 */
[----:B------:R-:W-:Y:S01]  /*3f20*/  FADD R15, R15, -1 ;  /* 0xbf8000000f0f7421 */ /* 0x000fe20000000000 */
[----:B------:R-:W-:Y:S01]  /*3f30*/  LOP3.LUT R22, R10, 0xff800000, RZ, 0xc0, !PT ;  /* 0xff8000000a167812 */ /* 0x000fe200078ec0ff */
[----:B------:R-:W0:Y:S01]  /*3f40*/  I2F R18, R19 ;  /* 0x0000001300127306 */ /* 0x000e220000201400 */
[----:B------:R-:W-:Y:S01]  /*3f50*/  FSEL R10, RZ, -23, P1 ;  /* 0xc1b80000ff0a7808 */ /* 0x000fe20000800000 */
[----:B------:R-:W-:Y:S01]  /*3f60*/  IMAD R17, R20, 0x10, R13 ;  /* 0x0000001014117824 */ /* 0x000fe200078e020d */
[C---:B------:R-:W-:Y:S01]  /*3f70*/  FSETP.GEU.AND P1, PT, |R43|.reuse, 1.175494350822287508e-38, PT ;  /* 0x008000002b00780b */ /* 0x040fe20003f2e200 */
[----:B------:R-:W-:Y:S01]  /*3f80*/  @P0 FMUL R43, R43, 0.25 ;  /* 0x3e8000002b2b0820 */ /* 0x000fe20000400000 */
[----:B------:R-:W-:Y:S01]  /*3f90*/  FSEL R13, RZ, -23, P2 ;  /* 0xc1b80000ff0d7808 */ /* 0x000fe20001000000 */
[----:B------:R-:W-:Y:S01]  /*3fa0*/  @P0 FMUL R79, R79, 0.25 ;  /* 0x3e8000004f4f0820 */ /* 0x000fe20000400000 */
[----:B------:R-:W-:Y:S01]  /*3fb0*/  FSETP.GT.AND P2, PT, |R45|, 8.50705917302346158658e+37, PT ;  /* 0x7e8000002d00780b */ /* 0x000fe20003f44200 */
[----:B------:R-:W-:Y:S01]  /*3fc0*/  @P0 FMUL R78, R78, 0.25 ;  /* 0x3e8000004e4e0820 */ /* 0x000fe20000400000 */
[----:B------:R-:W-:Y:S01]  /*3fd0*/  LOP3.LUT R56, R6, R17, RZ, 0x3c, !PT ;  /* 0x0000001106387212 */ /* 0x000fe200078e3cff */
[----:B-1----:R-:W-:Y:S01]  /*3fe0*/  FFMA.FTZ R6, R11, 1.1920928955078125e-07, R10 ;  /* 0x340000000b067823 */ /* 0x002fe2000001000a */
[----:B------:R-:W-:Y:S01]  /*3ff0*/  FSEL R17, RZ, -23, P3 ;  /* 0xc1b80000ff117808 */ /* 0x000fe20001800000 */
[----:B--2---:R-:W-:Y:S01]  /*4000*/  FFMA.FTZ R10, R14, 1.1920928955078125e-07, R13 ;  /* 0x340000000e0a7823 */ /* 0x004fe2000001000d */
[----:B------:R-:W-:Y:S01]  /*4010*/  FSETP.GEU.AND P3, PT, |R45|, 1.175494350822287508e-38, PT ;  /* 0x008000002d00780b */ /* 0x000fe20003f6e200 */
[----:B------:R-:W-:Y:S01]  /*4020*/  @P0 FMUL R75, R75, 0.25 ;  /* 0x3e8000004b4b0820 */ /* 0x000fe20000400000 */
[----:B------:R1:W-:Y:S01]  /*4030*/  I2F R21, R22 ;  /* 0x0000001600157306 */ /* 0x0003e20000201400 */
[----:B------:R-:W-:Y:S01]  /*4040*/  @!P1 FMUL R43, R43, 16777216 ;  /* 0x4b8000002b2b9820 */ /* 0x000fe20000400000 */
[----:B------:R-:W-:Y:S01]  /*4050*/  FSEL R20, RZ, -23, P5 ;  /* 0xc1b80000ff147808 */ /* 0x000fe20002800000 */
[----:B------:R-:W-:Y:S01]  /*4060*/  @P0 FMUL R74, R74, 0.25 ;  /* 0x3e8000004a4a0820 */ /* 0x000fe20000400000 */
[----:B------:R-:W-:Y:S01]  /*4070*/  FSETP.GEU.AND P5, PT, |R36|, 1.175494350822287508e-38, PT ;  /* 0x008000002400780b */ /* 0x000fe20003fae200 */
[----:B------:R-:W-:Y:S01]  /*4080*/  @P0 FMUL R71, R71, 0.25 ;  /* 0x3e80000047470820 */ /* 0x000fe20000400000 */
[----:B------:R-:W-:Y:S01]  /*4090*/  LOP3.LUT R5, R5, UR8, RZ, 0x3c, !PT ;  /* 0x0000000805057c12 */ /* 0x000fe2000f8e3cff */
[----:B------:R-:W-:Y:S01]  /*40a0*/  @P0 FMUL R70, R70, 0.25 ;  /* 0x3e80000046460820 */ /* 0x000fe20000400000 */
[----:B------:R-:W2:Y:S01]  /*40b0*/  MUFU.RCP R14, R43 ;  /* 0x0000002b000e7308 */ /* 0x000ea20000001000 */
[----:B------:R-:W-:Y:S01]  /*40c0*/  @P0 FMUL R67, R67, 0.25 ;  /* 0x3e80000043430820 */ /* 0x000fe20000400000 */
[----:B------:R-:W-:Y:S01]  /*40d0*/  IADD3 R16, R7, -R16, RZ ;  /* 0x8000001007107210 */ /* 0x000fe20007ffe0ff */
[----:B------:R-:W-:Y:S01]  /*40e0*/  @P0 FMUL R66, R66, 0.25 ;  /* 0x3e80000042420820 */ /* 0x000fe20000400000 */
[----:B------:R-:W-:Y:S01]  /*40f0*/  FSETP.GT.AND P0, PT, |R36|, 8.50705917302346158658e+37, PT ;  /* 0x7e8000002400780b */ /* 0x000fe20003f04200 */
[----:B------:R-:W-:Y:S01]  /*4100*/  @P2 FMUL R45, R45, 0.25 ;  /* 0x3e8000002d2d2820 */ /* 0x000fe20000400000 */
[----:B-1----:R-:W-:Y:S01]  /*4110*/  IADD3 R22, R9, -R22, RZ ;  /* 0x8000001609167210 */ /* 0x002fe20007ffe0ff */
[----:B------:R-:W-:-:S02]  /*4120*/  @!P1 FMUL R79, R79, 16777216 ;  /* 0x4b8000004f4f9820 */ /* 0x000fc40000400000 */
[----:B------:R-:W-:Y:S02]  /*4130*/  @!P1 FMUL R78, R78, 16777216 ;  /* 0x4b8000004e4e9820 */ /* 0x000fe40000400000 */
[----:B------:R-:W-:Y:S02]  /*4140*/  @!P1 FMUL R75, R75, 16777216 ;  /* 0x4b8000004b4b9820 */ /* 0x000fe40000400000 */
[----:B------:R-:W-:Y:S02]  /*4150*/  @!P1 FMUL R74, R74, 16777216 ;  /* 0x4b8000004a4a9820 */ /* 0x000fe40000400000 */
[----:B------:R-:W-:Y:S02]  /*4160*/  @!P1 FMUL R71, R71, 16777216 ;  /* 0x4b80000047479820 */ /* 0x000fe40000400000 */
[----:B------:R-:W-:Y:S02]  /*4170*/  @!P1 FMUL R70, R70, 16777216 ;  /* 0x4b80000046469820 */ /* 0x000fe40000400000 */
[----:B------:R-:W-:-:S02]  /*4180*/  @!P1 FMUL R67, R67, 16777216 ;  /* 0x4b80000043439820 */ /* 0x000fc40000400000 */
[----:B------:R-:W-:Y:S01]  /*4190*/  @!P1 FMUL R66, R66, 16777216 ;  /* 0x4b80000042429820 */ /* 0x000fe20000400000 */
[----:B------:R-:W-:Y:S01]  /*41a0*/  FSETP.GT.AND P1, PT, |R37|, 8.50705917302346158658e+37, PT ;  /* 0x7e8000002500780b */ /* 0x000fe20003f24200 */
[----:B------:R-:W-:Y:S02]  /*41b0*/  @!P3 FMUL R45, R45, 16777216 ;  /* 0x4b8000002d2db820 */ /* 0x000fe40000400000 */
[----:B0-----:R-:W-:Y:S02]  /*41c0*/  FFMA.FTZ R11, R18, 1.1920928955078125e-07, R17 ;  /* 0x34000000120b7823 */ /* 0x001fe40000010011 */
[C---:B--2---:R-:W-:Y:S02]  /*41d0*/  FMUL R17, R14.reuse, R79 ;  /* 0x0000004f0e117220 */ /* 0x044fe40000400000 */
[C---:B------:R-:W-:Y:S02]  /*41e0*/  FMUL R18, R14.reuse, R78 ;  /* 0x0000004e0e127220 */ /* 0x040fe40000400000 */
[----:B------:R-:W-:-:S02]  /*41f0*/  FMUL R24, R14, R75 ;  /* 0x0000004b0e187220 */ /* 0x000fc40000400000 */
[C---:B------:R-:W-:Y:S02]  /*4200*/  FMUL R23, R14.reuse, R74 ;  /* 0x0000004a0e177220 */ /* 0x040fe40000400000 */
[C---:B------:R-:W-:Y:S02]  /*4210*/  FMUL R27, R14.reuse, R71 ;  /* 0x000000470e1b7220 */ /* 0x040fe40000400000 */
[C---:B------:R-:W-:Y:S02]  /*4220*/  FMUL R28, R14.reuse, R70 ;  /* 0x000000460e1c7220 */ /* 0x040fe40000400000 */
[C---:B------:R-:W-:Y:S02]  /*4230*/  FMUL R32, R14.reuse, R67 ;  /* 0x000000430e207220 */ /* 0x040fe40000400000 */
[----:B------:R-:W-:Y:S02]  /*4240*/  FMUL R31, R14, R66 ;  /* 0x000000420e1f7220 */ /* 0x000fe40000400000 */
[----:B------:R-:W0:Y:S01]  /*4250*/  MUFU.RCP R14, R45 ;  /* 0x0000002d000e7308 */ /* 0x000e220000001000 */
[----:B------:R-:W-:Y:S01]  /*4260*/  @P2 FMUL R77, R77, 0.25 ;  /* 0x3e8000004d4d2820 */ /* 0x000fe20000400000 */
[----:B------:R-:W-:Y:S01]  /*4270*/  F2FP.BF16.PACK_AB R32, R27, R32 ;  /* 0x000000201b20723e */ /* 0x000fe200000010ff */
[----:B------:R-:W-:Y:S01]  /*4280*/  @P2 FMUL R76, R76, 0.25 ;  /* 0x3e8000004c4c2820 */ /* 0x000fe20000400000 */
[----:B------:R-:W-:Y:S01]  /*4290*/  F2FP.BF16.PACK_AB R28, R28, R31 ;  /* 0x0000001f1c1c723e */ /* 0x000fe200000010ff */
[----:B------:R-:W-:-:S02]  /*42a0*/  @P2 FMUL R73, R73, 0.25 ;  /* 0x3e80000049492820 */ /* 0x000fc40000400000 */
[----:B------:R-:W-:Y:S02]  /*42b0*/  @P2 FMUL R72, R72, 0.25 ;  /* 0x3e80000048482820 */ /* 0x000fe40000400000 */
[----:B------:R-:W-:Y:S02]  /*42c0*/  @P2 FMUL R69, R69, 0.25 ;  /* 0x3e80000045452820 */ /* 0x000fe40000400000 */
[----:B------:R-:W-:Y:S02]  /*42d0*/  @P2 FMUL R68, R68, 0.25 ;  /* 0x3e80000044442820 */ /* 0x000fe40000400000 */
[----:B------:R-:W-:Y:S02]  /*42e0*/  @P2 FMUL R65, R65, 0.25 ;  /* 0x3e80000041412820 */ /* 0x000fe40000400000 */
[----:B------:R-:W-:Y:S01]  /*42f0*/  @P2 FMUL R64, R64, 0.25 ;  /* 0x3e80000040402820 */ /* 0x000fe20000400000 */
[----:B------:R-:W-:Y:S01]  /*4300*/  FSETP.GEU.AND P2, PT, |R37|, 1.175494350822287508e-38, PT ;  /* 0x008000002500780b */ /* 0x000fe20003f4e200 */
[----:B------:R-:W-:-:S02]  /*4310*/  @P0 FMUL R36, R36, 0.25 ;  /* 0x3e80000024240820 */ /* 0x000fc40000400000 */
[----:B------:R-:W-:Y:S02]  /*4320*/  @!P3 FMUL R77, R77, 16777216 ;  /* 0x4b8000004d4db820 */ /* 0x000fe40000400000 */
[----:B------:R-:W-:Y:S02]  /*4330*/  @!P3 FMUL R76, R76, 16777216 ;  /* 0x4b8000004c4cb820 */ /* 0x000fe40000400000 */
[----:B------:R-:W-:Y:S02]  /*4340*/  @!P3 FMUL R73, R73, 16777216 ;  /* 0x4b8000004949b820 */ /* 0x000fe40000400000 */
[----:B------:R-:W-:Y:S02]  /*4350*/  @!P3 FMUL R72, R72, 16777216 ;  /* 0x4b8000004848b820 */ /* 0x000fe40000400000 */
[----:B------:R-:W-:Y:S02]  /*4360*/  @!P3 FMUL R69, R69, 16777216 ;  /* 0x4b8000004545b820 */ /* 0x000fe40000400000 */
[----:B------:R-:W-:-:S02]  /*4370*/  @!P3 FMUL R68, R68, 16777216 ;  /* 0x4b8000004444b820 */ /* 0x000fc40000400000 */
[----:B------:R-:W-:Y:S02]  /*4380*/  @!P3 FMUL R65, R65, 16777216 ;  /* 0x4b8000004141b820 */ /* 0x000fe40000400000 */
[----:B------:R-:W-:Y:S01]  /*4390*/  @!P3 FMUL R64, R64, 16777216 ;  /* 0x4b8000004040b820 */ /* 0x000fe20000400000 */
[----:B------:R-:W-:Y:S01]  /*43a0*/  ISETP.GE.U32.AND P3, PT, R4, 0x7f800000, PT ;  /* 0x7f8000000400780c */ /* 0x000fe20003f66070 */
[----:B------:R-:W-:Y:S02]  /*43b0*/  @!P5 FMUL R36, R36, 16777216 ;  /* 0x4b8000002424d820 */ /* 0x000fe40000400000 */
[----:B------:R-:W-:Y:S02]  /*43c0*/  FFMA.FTZ R13, R21, 1.1920928955078125e-07, R20 ;  /* 0x34000000150d7823 */ /* 0x000fe40000010014 */
[C---:B0-----:R-:W-:Y:S02]  /*43d0*/  FMUL R20, R14.reuse, R77 ;  /* 0x0000004d0e147220 */ /* 0x041fe40000400000 */
[----:B------:R-:W-:-:S02]  /*43e0*/  FMUL R21, R14, R76 ;  /* 0x0000004c0e157220 */ /* 0x000fc40000400000 */
[C---:B------:R-:W-:Y:S02]  /*43f0*/  FMUL R25, R14.reuse, R73 ;  /* 0x000000490e197220 */ /* 0x040fe40000400000 */
[C---:B------:R-:W-:Y:S02]  /*4400*/  FMUL R26, R14.reuse, R72 ;  /* 0x000000480e1a7220 */ /* 0x040fe40000400000 */
[C---:B------:R-:W-:Y:S02]  /*4410*/  FMUL R29, R14.reuse, R69 ;  /* 0x000000450e1d7220 */ /* 0x040fe40000400000 */
[C---:B------:R-:W-:Y:S02]  /*4420*/  FMUL R30, R14.reuse, R68 ;  /* 0x000000440e1e7220 */ /* 0x040fe40000400000 */
[C---:B------:R-:W-:Y:S02]  /*4430*/  FMUL R34, R14.reuse, R65 ;  /* 0x000000410e227220 */ /* 0x040fe40000400000 */
[----:B------:R-:W-:-:S02]  /*4440*/  FMUL R33, R14, R64 ;  /* 0x000000400e217220 */ /* 0x000fc40000400000 */
[----:B------:R-:W0:Y:S01]  /*4450*/  MUFU.RCP R14, R36 ;  /* 0x00000024000e7308 */ /* 0x000e220000001000 */
[----:B------:R-:W-:Y:S02]  /*4460*/  @P0 FMUL R83, R83, 0.25 ;  /* 0x3e80000053530820 */ /* 0x000fe40000400000 */
[----:B------:R-:W-:Y:S02]  /*4470*/  @P0 FMUL R82, R82, 0.25 ;  /* 0x3e80000052520820 */ /* 0x000fe40000400000 */
[----:B------:R-:W-:Y:S02]  /*4480*/  @P0 FMUL R63, R63, 0.25 ;  /* 0x3e8000003f3f0820 */ /* 0x000fe40000400000 */
[----:B------:R-:W-:Y:S02]  /*4490*/  @P0 FMUL R62, R62, 0.25 ;  /* 0x3e8000003e3e0820 */ /* 0x000fe40000400000 */
[----:B------:R-:W-:Y:S02]  /*44a0*/  @P0 FMUL R59, R59, 0.25 ;  /* 0x3e8000003b3b0820 */ /* 0x000fe40000400000 */
[----:B------:R-:W-:-:S02]  /*44b0*/  @P0 FMUL R58, R58, 0.25 ;  /* 0x3e8000003a3a0820 */ /* 0x000fc40000400000 */
[----:B------:R-:W-:Y:S02]  /*44c0*/  @P0 FMUL R55, R55, 0.25 ;  /* 0x3e80000037370820 */ /* 0x000fe40000400000 */
[----:B------:R-:W-:Y:S01]  /*44d0*/  @P0 FMUL R54, R54, 0.25 ;  /* 0x3e80000036360820 */ /* 0x000fe20000400000 */
[----:B------:R-:W-:Y:S01]  /*44e0*/  ISETP.GE.U32.AND P0, PT, R9, 0x7f800000, PT ;  /* 0x7f8000000900780c */ /* 0x000fe20003f06070 */
[----:B------:R-:W-:Y:S02]  /*44f0*/  @P1 FMUL R37, R37, 0.25 ;  /* 0x3e80000025251820 */ /* 0x000fe40000400000 */
[----:B------:R-:W-:Y:S02]  /*4500*/  @!P5 FMUL R83, R83, 16777216 ;  /* 0x4b8000005353d820 */ /* 0x000fe40000400000 */
[----:B------:R-:W-:Y:S02]  /*4510*/  @!P5 FMUL R82, R82, 16777216 ;  /* 0x4b8000005252d820 */ /* 0x000fe40000400000 */
[----:B------:R-:W-:-:S02]  /*4520*/  @!P5 FMUL R63, R63, 16777216 ;  /* 0x4b8000003f3fd820 */ /* 0x000fc40000400000 */
[----:B------:R-:W-:Y:S02]  /*4530*/  @!P5 FMUL R62, R62, 16777216 ;  /* 0x4b8000003e3ed820 */ /* 0x000fe40000400000 */
[----:B------:R-:W-:Y:S02]  /*4540*/  @!P5 FMUL R59, R59, 16777216 ;  /* 0x4b8000003b3bd820 */ /* 0x000fe40000400000 */
[----:B------:R-:W-:Y:S02]  /*4550*/  @!P5 FMUL R58, R58, 16777216 ;  /* 0x4b8000003a3ad820 */ /* 0x000fe40000400000 */
[----:B------:R-:W-:Y:S02]  /*4560*/  @!P5 FMUL R55, R55, 16777216 ;  /* 0x4b8000003737d820 */ /* 0x000fe40000400000 */
[----:B------:R-:W-:Y:S01]  /*4570*/  @!P5 FMUL R54, R54, 16777216 ;  /* 0x4b8000003636d820 */ /* 0x000fe20000400000 */
[----:B------:R-:W-:Y:S01]  /*4580*/  ISETP.GE.U32.AND P5, PT, R7, 0x7f800000, PT ;  /* 0x7f8000000700780c */ /* 0x000fe20003fa6070 */
[----:B------:R-:W-:-:S02]  /*4590*/  @!P2 FMUL R37, R37, 16777216 ;  /* 0x4b8000002525a820 */ /* 0x000fc40000400000 */
[C---:B0-----:R-:W-:Y:S02]  /*45a0*/  FMUL R35, R14.reuse, R83 ;  /* 0x000000530e237220 */ /* 0x041fe40000400000 */
[C---:B------:R-:W-:Y:S02]  /*45b0*/  FMUL R36, R14.reuse, R82 ;  /* 0x000000520e247220 */ /* 0x040fe40000400000 */
[C---:B------:R-:W-:Y:S02]  /*45c0*/  FMUL R40, R14.reuse, R63 ;  /* 0x0000003f0e287220 */ /* 0x040fe40000400000 */
[C---:B------:R-:W-:Y:S02]  /*45d0*/  FMUL R39, R14.reuse, R62 ;  /* 0x0000003e0e277220 */ /* 0x040fe40000400000 */
[C---:B------:R-:W-:Y:S01]  /*45e0*/  FMUL R43, R14.reuse, R59 ;  /* 0x0000003b0e2b7220 */ /* 0x040fe20000400000 */
[----:B------:R-:W-:Y:S01]  /*45f0*/  F2FP.BF16.PACK_AB R35, R35, R40 ;  /* 0x000000282323723e */ /* 0x000fe200000010ff */
[----:B------:R-:W-:Y:S01]  /*4600*/  FMUL R44, R14, R58 ;  /* 0x0000003a0e2c7220 */ /* 0x000fe20000400000 */
[----:B------:R-:W-:Y:S01]  /*4610*/  F2FP.BF16.PACK_AB R39, R36, R39 ;  /* 0x000000272427723e */ /* 0x000fe200000010ff */
[C---:B------:R-:W-:Y:S01]  /*4620*/  FMUL R48, R14.reuse, R55 ;  /* 0x000000370e307220 */ /* 0x040fe20000400000 */
[----:B------:R-:W-:Y:S01]  /*4630*/  F2FP.BF16.PACK_AB R55, R21, R26 ;  /* 0x0000001a1537723e */ /* 0x000fe200000010ff */
[----:B------:R-:W-:Y:S01]  /*4640*/  FMUL R47, R14, R54 ;  /* 0x000000360e2f7220 */ /* 0x000fe20000400000 */
[----:B------:R-:W-:Y:S01]  /*4650*/  F2FP.BF16.PACK_AB R21, R20, R25 ;  /* 0x000000191415723e */ /* 0x000fe200000010ff */
[----:B------:R-:W0:Y:S01]  /*4660*/  MUFU.RCP R14, R37 ;  /* 0x00000025000e7308 */ /* 0x000e220000001000 */
[----:B------:R-:W-:Y:S01]  /*4670*/  @P1 FMUL R49, R49, 0.25 ;  /* 0x3e80000031311820 */ /* 0x000fe20000400000 */
[----:B------:R-:W-:Y:S01]  /*4680*/  F2FP.BF16.PACK_AB R20, R29, R34 ;  /* 0x000000221d14723e */ /* 0x000fe200000010ff */
[----:B------:R-:W-:Y:S01]  /*4690*/  @P1 FMUL R81, R81, 0.25 ;  /* 0x3e80000051511820 */ /* 0x000fe20000400000 */
[----:B------:R-:W-:Y:S01]  /*46a0*/  F2FP.BF16.PACK_AB R54, R30, R33 ;  /* 0x000000211e36723e */ /* 0x000fe200000010ff */
[----:B------:R-:W-:Y:S01]  /*46b0*/  @P1 FMUL R80, R80, 0.25 ;  /* 0x3e80000050501820 */ /* 0x000fe20000400000 */
[----:B------:R-:W-:Y:S01]  /*46c0*/  F2FP.BF16.PACK_AB R29, R18, R23 ;  /* 0x00000017121d723e */ /* 0x000fe200000010ff */
[----:B------:R-:W-:Y:S01]  /*46d0*/  @P1 FMUL R61, R61, 0.25 ;  /* 0x3e8000003d3d1820 */ /* 0x000fe20000400000 */
[----:B------:R-:W-:Y:S01]  /*46e0*/  F2FP.BF16.PACK_AB R34, R43, R48 ;  /* 0x000000302b22723e */ /* 0x000fe200000010ff */
[----:B------:R-:W-:Y:S01]  /*46f0*/  @P1 FMUL R60, R60, 0.25 ;  /* 0x3e8000003c3c1820 */ /* 0x000fe20000400000 */
[----:B------:R-:W-:Y:S01]  /*4700*/  LOP3.LUT R18, R56, 0x40, RZ, 0x3c, !PT ;  /* 0x0000004038127812 */ /* 0x000fe200078e3cff */
[----:B------:R-:W-:Y:S01]  /*4710*/  @P1 FMUL R57, R57, 0.25 ;  /* 0x3e80000039391820 */ /* 0x000fe20000400000 */
[----:B------:R-:W-:Y:S01]  /*4720*/  F2FP.BF16.PACK_AB R33, R17, R24 ;  /* 0x000000181121723e */ /* 0x000fe200000010ff */
[----:B------:R-:W-:Y:S01]  /*4730*/  @P1 FMUL R53, R53, 0.25 ;  /* 0x3e80000035351820 */ /* 0x000fe20000400000 */
[----:B------:R-:W-:Y:S01]  /*4740*/  STS.64 [R56+0x80], R54 ;  /* 0x0000803638007388 */ /* 0x000fe20000000a00 */
[----:B------:R-:W-:Y:S01]  /*4750*/  @P1 FMUL R52, R52, 0.25 ;  /* 0x3e80000034341820 */ /* 0x000fe20000400000 */
[----:B------:R-:W-:Y:S01]  /*4760*/  MOV R58, 0x3dc6b27f ;  /* 0x3dc6b27f003a7802 */ /* 0x000fe20000000f00 */
[----:B------:R-:W-:Y:S01]  /*4770*/  @!P2 FMUL R49, R49, 16777216 ;  /* 0x4b8000003131a820 */ /* 0x000fe20000400000 */
[----:B------:R1:W-:Y:S01]  /*4780*/  STS.64 [R56+0x180], R20 ;  /* 0x0001801438007388 */ /* 0x0003e20000000a00 */
[----:B------:R-:W-:Y:S01]  /*4790*/  @!P2 FMUL R81, R81, 16777216 ;  /* 0x4b8000005151a820 */ /* 0x000fe20000400000 */
[----:B------:R-:W-:Y:S01]  /*47a0*/  FSETP.NEU.AND P1, PT, R4, RZ, PT ;  /* 0x000000ff0400720b */ /* 0x000fe20003f2d000 */
[----:B------:R-:W-:-:S02]  /*47b0*/  @!P2 FMUL R80, R80, 16777216 ;  /* 0x4b8000005050a820 */ /* 0x000fc40000400000 */
[----:B------:R-:W-:Y:S02]  /*47c0*/  @!P2 FMUL R61, R61, 16777216 ;  /* 0x4b8000003d3da820 */ /* 0x000fe40000400000 */
[----:B------:R-:W-:Y:S02]  /*47d0*/  @!P2 FMUL R60, R60, 16777216 ;  /* 0x4b8000003c3ca820 */ /* 0x000fe40000400000 */
[----:B------:R-:W-:Y:S02]  /*47e0*/  @!P2 FMUL R57, R57, 16777216 ;  /* 0x4b8000003939a820 */ /* 0x000fe40000400000 */
[----:B------:R-:W-:Y:S02]  /*47f0*/  @!P2 FMUL R53, R53, 16777216 ;  /* 0x4b8000003535a820 */ /* 0x000fe40000400000 */
[----:B------:R-:W-:Y:S01]  /*4800*/  @!P2 FMUL R52, R52, 16777216 ;  /* 0x4b8000003434a820 */ /* 0x000fe20000400000 */
[----:B------:R-:W-:Y:S01]  /*4810*/  ISETP.GE.U32.AND P2, PT, R8, 0x7f800000, PT ;  /* 0x7f8000000800780c */ /* 0x000fe20003f46070 */
[----:B0-----:R-:W-:-:S02]  /*4820*/  FMUL R46, R14, R49 ;  /* 0x000000310e2e7220 */ /* 0x001fc40000400000 */
[C---:B------:R-:W-:Y:S02]  /*4830*/  FMUL R37, R14.reuse, R81 ;  /* 0x000000510e257220 */ /* 0x040fe40000400000 */
[C---:B------:R-:W-:Y:S02]  /*4840*/  FMUL R38, R14.reuse, R80 ;  /* 0x000000500e267220 */ /* 0x040fe40000400000 */
[C---:B------:R-:W-:Y:S02]  /*4850*/  FMUL R42, R14.reuse, R61 ;  /* 0x0000003d0e2a7220 */ /* 0x040fe40000400000 */
[C---:B------:R-:W-:Y:S02]  /*4860*/  FMUL R41, R14.reuse, R60 ;  /* 0x0000003c0e297220 */ /* 0x040fe40000400000 */
[C---:B------:R-:W-:Y:S01]  /*4870*/  FMUL R49, R14.reuse, R52 ;  /* 0x000000340e317220 */ /* 0x040fe20000400000 */
[----:B------:R-:W-:Y:S01]  /*4880*/  F2FP.BF16.PACK_AB R51, R37, R42 ;  /* 0x0000002a2533723e */ /* 0x000fe200000010ff */
[----:B------:R-:W-:-:S02]  /*4890*/  FMUL R45, R14, R57 ;  /* 0x000000390e2d7220 */ /* 0x000fc40000400000 */
[----:B------:R-:W-:Y:S01]  /*48a0*/  FMUL R50, R14, R53 ;  /* 0x000000350e327220 */ /* 0x000fe20000400000 */
[----:B------:R-:W-:Y:S01]  /*48b0*/  F2FP.BF16.PACK_AB R53, R38, R41 ;  /* 0x000000292635723e */ /* 0x000fe200000010ff */
[----:B------:R-:W-:Y:S01]  /*48c0*/  FFMA.FTZ R14, R15, R58, -0.16845393180847167969 ;  /* 0xbe2c7f300f0e7423 */ /* 0x000fe2000001003a */
[----:B------:R-:W-:Y:S01]  /*48d0*/  F2FP.BF16.PACK_AB R52, R46, R49 ;  /* 0x000000312e34723e */ /* 0x000fe200000010ff */
[----:B------:R-:W-:Y:S01]  /*48e0*/  IMAD.IADD R19, R8, 0x1, -R19 ;  /* 0x0000000108137824 */ /* 0x000fe200078e0a13 */
[----:B------:R-:W-:Y:S01]  /*48f0*/  F2FP.BF16.PACK_AB R50, R45, R50 ;  /* 0x000000322d32723e */ /* 0x000fe200000010ff */
[----:B------:R-:W-:Y:S01]  /*4900*/  FFMA.FTZ R14, R15, R14, 0.1716887056827545166 ;  /* 0x3e2fcf2a0f0e7423 */ /* 0x000fe2000001000e */
[----:B------:R-:W-:Y:S01]  /*4910*/  F2FP.BF16.PACK_AB R38, R44, R47 ;  /* 0x0000002f2c26723e */ /* 0x000fe200000010ff */
[----:B------:R-:W-:Y:S01]  /*4920*/  STS.64 [R56], R52 ;  /* 0x0000003438007388 */ /* 0x000fe20000000a00 */
[----:B------:R-:W-:Y:S02]  /*4930*/  FADD R19, R19, -1 ;  /* 0xbf80000013137421 */ /* 0x000fe40000000000 */
[----:B------:R-:W-:Y:S01]  /*4940*/  FFMA.FTZ R14, R15, R14, -0.17900948226451873779 ;  /* 0xbe374e430f0e7423 */ /* 0x000fe2000001000e */
[----:B------:R-:W-:Y:S01]  /*4950*/  STS.64 [R56+0x100], R50 ;  /* 0x0001003238007388 */ /* 0x000fe20000000a00 */
[----:B------:R-:W-:-:S02]  /*4960*/  FADD R16, R16, -1 ;  /* 0xbf80000010107421 */ /* 0x000fc40000000000 */
[C---:B------:R-:W-:Y:S01]  /*4970*/  FFMA.FTZ R14, R15.reuse, R14, 0.20512372255325317383 ;  /* 0x3e520bf40f0e7423 */ /* 0x040fe2000001000e */
[----:B------:R-:W-:Y:S01]  /*4980*/  STS.64 [R18+0x2000], R38 ;  /* 0x0020002612007388 */ /* 0x000fe20000000a00 */
[----:B------:R-:W-:Y:S02]  /*4990*/  FADD R22, R22, -1 ;  /* 0xbf80000016167421 */ /* 0x000fe40000000000 */
[C---:B------:R-:W-:Y:S01]  /*49a0*/  FFMA.FTZ R14, R15.reuse, R14, -0.24046532809734344482 ;  /* 0xbe763c8b0f0e7423 */ /* 0x040fe2000001000e */
[----:B------:R-:W-:Y:S01]  /*49b0*/  STS.64 [R18+0x2100], R34 ;  /* 0x0021002212007388 */ /* 0x000fe20000000a00 */
[----:B------:R-:W-:Y:S02]  /*49c0*/  FFMA.FTZ R17, R16, R58, -0.16845393180847167969 ;  /* 0xbe2c7f3010117423 */ /* 0x000fe4000001003a */
[----:B------:R-:W-:Y:S01]  /*49d0*/  FFMA.FTZ R14, R15, R14, 0.28857114911079406738 ;  /* 0x3e93bf990f0e7423 */ /* 0x000fe2000001000e */
[----:B------:R-:W-:Y:S01]  /*49e0*/  STS.64 [R18+0x2080], R28 ;  /* 0x0020801c12007388 */ /* 0x000fe20000000a00 */
[----:B-1----:R-:W-:-:S02]  /*49f0*/  FFMA.FTZ R21, R22, R58, -0.16845393180847167969 ;  /* 0xbe2c7f3016157423 */ /* 0x002fc4000001003a */
[C---:B------:R-:W-:Y:S01]  /*4a00*/  FFMA.FTZ R14, R15.reuse, R14, -0.36067417263984680176 ;  /* 0xbeb8aa490f0e7423 */ /* 0x040fe2000001000e */
[----:B------:R-:W-:Y:S01]  /*4a10*/  STS.64 [R18+0x2180], R32 ;  /* 0x0021802012007388 */ /* 0x000fe20000000a00 */
[----:B------:R-:W-:Y:S02]  /*4a20*/  FFMA.FTZ R17, R16, R17, 0.1716887056827545166 ;  /* 0x3e2fcf2a10117423 */ /* 0x000fe40000010011 */
[C---:B------:R-:W-:Y:S01]  /*4a30*/  FFMA.FTZ R14, R15.reuse, R14, 0.48089820146560668945 ;  /* 0x3ef6384a0f0e7423 */ /* 0x040fe2000001000e */
[----:B------:R-:W-:Y:S01]  /*4a40*/  BAR.SYNC.DEFER_BLOCKING 0x0 ;  /* 0x0000000000007b1d */ /* 0x000fe20000010000 */
[----:B------:R-:W-:Y:S02]  /*4a50*/  FFMA.FTZ R21, R22, R21, 0.1716887056827545166 ;  /* 0x3e2fcf2a16157423 */ /* 0x000fe40000010015 */
[----:B------:R-:W-:Y:S02]  /*4a60*/  FFMA.FTZ R14, R15, R14, -0.72134751081466674805 ;  /* 0xbf38aa3b0f0e7423 */ /* 0x000fe4000001000e */
[----:B------:R-:W-:-:S02]  /*4a70*/  FFMA.FTZ R17, R16, R17, -0.17900948226451873779 ;  /* 0xbe374e4310117423 */ /* 0x000fc40000010011 */
[C---:B------:R-:W-:Y:S02]  /*4a80*/  FMUL R14, R15.reuse, R14 ;  /* 0x0000000e0f0e7220 */ /* 0x040fe40000400000 */
[----:B------:R-:W-:Y:S02]  /*4a90*/  FFMA.FTZ R21, R22, R21, -0.17900948226451873779 ;  /* 0xbe374e4316157423 */ /* 0x000fe40000010015 */
[C---:B------:R-:W-:Y:S02]  /*4aa0*/  FMUL R14, R15.reuse, R14 ;  /* 0x0000000e0f0e7220 */ /* 0x040fe40000400000 */
[----:B------:R-:W-:Y:S02]  /*4ab0*/  FFMA.FTZ R17, R16, R17, 0.20512372255325317383 ;  /* 0x3e520bf410117423 */ /* 0x000fe40000010011 */
[----:B------:R-:W-:Y:S02]  /*4ac0*/  FFMA.FTZ R15, R15, 1.4426950216293334961, R14 ;  /* 0x3fb8aa3b0f0f7823 */ /* 0x000fe4000001000e */
[----:B------:R-:W-:-:S02]  /*4ad0*/  FFMA.FTZ R14, R19, R58, -0.16845393180847167969 ;  /* 0xbe2c7f30130e7423 */ /* 0x000fc4000001003a */
[----:B------:R-:W-:Y:S02]  /*4ae0*/  FFMA.FTZ R21, R22, R21, 0.20512372255325317383 ;  /* 0x3e520bf416157423 */ /* 0x000fe40000010015 */
[C---:B------:R-:W-:Y:S02]  /*4af0*/  FFMA.FTZ R14, R19.reuse, R14, 0.1716887056827545166 ;  /* 0x3e2fcf2a130e7423 */ /* 0x040fe4000001000e */
[----:B------:R-:W-:Y:S01]  /*4b00*/  FFMA.FTZ R17, R16, R17, -0.24046532809734344482 ;  /* 0xbe763c8b10117423 */ /* 0x000fe20000010011 */
[----:B------:R-:W0:Y:S01]  /*4b10*/  LDS.64 R24, [R5] ;  /* 0x0000000005187984 */ /* 0x000e220000000a00 */
[C---:B------:R-:W-:Y:S02]  /*4b20*/  FFMA.FTZ R14, R19.reuse, R14, -0.17900948226451873779 ;  /* 0xbe374e43130e7423 */ /* 0x040fe4000001000e */
[----:B------:R-:W-:Y:S01]  /*4b30*/  FFMA.FTZ R21, R22, R21, -0.24046532809734344482 ;  /* 0xbe763c8b16157423 */ /* 0x000fe20000010015 */
[----:B------:R-:W1:Y:S01]  /*4b40*/  LDS.64 R26, [R5+0x200] ;  /* 0x00020000051a7984 */ /* 0x000e620000000a00 */
[----:B------:R-:W-:-:S02]  /*4b50*/  FFMA.FTZ R14, R19, R14, 0.20512372255325317383 ;  /* 0x3e520bf4130e7423 */ /* 0x000fc4000001000e */
[----:B------:R-:W-:Y:S01]  /*4b60*/  FFMA.FTZ R17, R16, R17, 0.28857114911079406738 ;  /* 0x3e93bf9910117423 */ /* 0x000fe20000010011 */
[----:B------:R-:W2:Y:S01]  /*4b70*/  LDS.64 R28, [R5+0x400] ;  /* 0x00040000051c7984 */ /* 0x000ea20000000a00 */
[C---:B------:R-:W-:Y:S02]  /*4b80*/  FFMA.FTZ R14, R19.reuse, R14, -0.24046532809734344482 ;  /* 0xbe763c8b130e7423 */ /* 0x040fe4000001000e */
[----:B------:R-:W-:Y:S01]  /*4b90*/  FFMA.FTZ R21, R22, R21, 0.28857114911079406738 ;  /* 0x3e93bf9916157423 */ /* 0x000fe20000010015 */
[----:B------:R-:W3:Y:S01]  /*4ba0*/  LDS.64 R30, [R5+0x600] ;  /* 0x00060000051e7984 */ /* 0x000ee20000000a00 */
[C---:B------:R-:W-:Y:S02]  /*4bb0*/  FFMA.FTZ R14, R19.reuse, R14, 0.28857114911079406738 ;  /* 0x3e93bf99130e7423 */ /* 0x040fe4000001000e */
[----:B------:R-:W-:Y:S01]  /*4bc0*/  FFMA.FTZ R17, R16, R17, -0.36067417263984680176 ;  /* 0xbeb8aa4910117423 */ /* 0x000fe20000010011 */
[----:B------:R-:W4:Y:S01]  /*4bd0*/  LDS.64 R32, [R5+0x800] ;  /* 0x0008000005207984 */ /* 0x000f220000000a00 */
[----:B------:R-:W-:-:S02]  /*4be0*/  FFMA.FTZ R14, R19, R14, -0.36067417263984680176 ;  /* 0xbeb8aa49130e7423 */ /* 0x000fc4000001000e */
[----:B------:R-:W-:Y:S01]  /*4bf0*/  FFMA.FTZ R21, R22, R21, -0.36067417263984680176 ;  /* 0xbeb8aa4916157423 */ /* 0x000fe20000010015 */
[----:B------:R-:W5:Y:S01]  /*4c00*/  LDS.64 R34, [R5+0xa00] ;  /* 0x000a000005227984 */ /* 0x000f620000000a00 */
[C---:B------:R-:W-:Y:S02]  /*4c10*/  FFMA.FTZ R14, R19.reuse, R14, 0.48089820146560668945 ;  /* 0x3ef6384a130e7423 */ /* 0x040fe4000001000e */
[----:B------:R-:W-:Y:S01]  /*4c20*/  FFMA.FTZ R17, R16, R17, 0.48089820146560668945 ;  /* 0x3ef6384a10117423 */ /* 0x000fe20000010011 */
[----:B------:R-:W5:Y:S01]  /*4c30*/  LDS.64 R36, [R5+0xc00] ;  /* 0x000c000005247984 */ /* 0x000f620000000a00 */
[C---:B------:R-:W-:Y:S02]  /*4c40*/  FFMA.FTZ R14, R19.reuse, R14, -0.72134751081466674805 ;  /* 0xbf38aa3b130e7423 */ /* 0x040fe4000001000e */
[----:B------:R-:W-:Y:S01]  /*4c50*/  FFMA.FTZ R21, R22, R21, 0.48089820146560668945 ;  /* 0x3ef6384a16157423 */ /* 0x000fe20000010015 */
[----:B------:R0:W5:Y:S01]  /*4c60*/  LDS.64 R38, [R5+0xe00] ;  /* 0x000e000005267984 */ /* 0x0001620000000a00 */
[----:B------:R-:W-:-:S02]  /*4c70*/  FMUL R14, R19, R14 ;  /* 0x0000000e130e7220 */ /* 0x000fc40000400000 */
[----:B------:R-:W-:Y:S02]  /*4c80*/  FFMA.FTZ R17, R16, R17, -0.72134751081466674805 ;  /* 0xbf38aa3b10117423 */ /* 0x000fe40000010011 */
[----:B------:R-:W-:Y:S02]  /*4c90*/  FFMA.FTZ R21, R22, R21, -0.72134751081466674805 ;  /* 0xbf38aa3b16157423 */ /* 0x000fe40000010015 */
[C---:B------:R-:W-:Y:S02]  /*4ca0*/  FMUL R14, R19.reuse, R14 ;  /* 0x0000000e130e7220 */ /* 0x040fe40000400000 */
[----:B------:R-:W-:Y:S02]  /*4cb0*/  FMUL R17, R16, R17 ;  /* 0x0000001110117220 */ /* 0x000fe40000400000 */
[----:B------:R-:W-:Y:S01]  /*4cc0*/  FMUL R21, R22, R21 ;  /* 0x0000001516157220 */ /* 0x000fe20000400000 */
[----:B0-----:R0:W-:Y:S01]  /*4cd0*/  STG.E.U16 [R174.64], R24 ;  /* 0x00000018ae007986 */ /* 0x0011e2000c10150e */
[----:B------:R-:W-:Y:S01]  /*4ce0*/  PRMT R79, R24, 0x7632, R79 ;  /* 0x00007632184f7816 */ /* 0x000fe2000000004f */
[----:B------:R-:W-:Y:S01]  /*4cf0*/  FFMA.FTZ R14, R19, 1.4426950216293334961, R14 ;  /* 0x3fb8aa3b130e7823 */ /* 0x000fe2000001000e */
[----:B------:R-:W-:Y:S01]  /*4d00*/  PRMT R63, R25, 0x7632, R63 ;  /* 0x00007632193f7816 */ /* 0x000fe2000000003f */
[----:B-1----:R0:W-:Y:S01]  /*4d10*/  STG.E.U16 [R172.64], R26 ;  /* 0x0000001aac007986 */ /* 0x0021e2000c10150e */
[----:B------:R-:W-:Y:S01]  /*4d20*/  PRMT R78, R26, 0x7632, R78 ;  /* 0x000076321a4e7816 */ /* 0x000fe2000000004e */
[----:B------:R-:W-:Y:S01]  /*4d30*/  @P3 IMAD.MOV.U32 R5, RZ, RZ, 0x7f800000 ;  /* 0x7f800000ff053424 */ /* 0x000fe200078e00ff */
[----:B------:R-:W-:Y:S01]  /*4d40*/  PRMT R62, R27, 0x7632, R62 ;  /* 0x000076321b3e7816 */ /* 0x000fe2000000003e */
[----:B--2---:R0:W-:Y:S01]  /*4d50*/  STG.E.U16 [R170.64], R28 ;  /* 0x0000001caa007986 */ /* 0x0041e2000c10150e */
[----:B------:R-:W-:Y:S01]  /*4d60*/  PRMT R77, R28, 0x7632, R77 ;  /* 0x000076321c4d7816 */ /* 0x000fe2000000004d */
[----:B------:R-:W-:Y:S01]  /*4d70*/  FMUL R17, R16, R17 ;  /* 0x0000001110117220 */ /* 0x000fe20000400000 */
[----:B------:R-:W-:Y:S01]  /*4d80*/  PRMT R61, R29, 0x7632, R61 ;  /* 0x000076321d3d7816 */ /* 0x000fe2000000003d */
[----:B---3--:R0:W-:Y:S01]  /*4d90*/  STG.E.U16 [R168.64], R30 ;  /* 0x0000001ea8007986 */ /* 0x0081e2000c10150e */
[----:B------:R-:W-:Y:S01]  /*4da0*/  PRMT R76, R30, 0x7632, R76 ;  /* 0x000076321e4c7816 */ /* 0x000fe2000000004c */
[----:B------:R-:W-:Y:S01]  /*4db0*/  FMUL R21, R22, R21 ;  /* 0x0000001516157220 */ /* 0x000fe20000400000 */
[----:B------:R-:W-:Y:S01]  /*4dc0*/  PRMT R60, R31, 0x7632, R60 ;  /* 0x000076321f3c7816 */ /* 0x000fe2000000003c */
[----:B----4-:R0:W-:Y:S01]  /*4dd0*/  STG.E.U16 [R166.64], R32 ;  /* 0x00000020a6007986 */ /* 0x0101e2000c10150e */
[----:B------:R-:W-:Y:S01]  /*4de0*/  PRMT R75, R32, 0x7632, R75 ;  /* 0x00007632204b7816 */ /* 0x000fe2000000004b */
[----:B------:R-:W-:Y:S01]  /*4df0*/  FADD R6, R6, R15 ;  /* 0x0000000f06067221 */ /* 0x000fe20000000000 */
[----:B------:R-:W-:Y:S01]  /*4e00*/  PRMT R59, R33, 0x7632, R59 ;  /* 0x00007632213b7816 */ /* 0x000fe2000000003b */
[----:B-----5:R0:W-:Y:S01]  /*4e10*/  STG.E.U16 [R164.64], R34 ;  /* 0x00000022a4007986 */ /* 0x0201e2000c10150e */
[----:B------:R-:W-:Y:S01]  /*4e20*/  PRMT R74, R34, 0x7632, R74 ;  /* 0x00007632224a7816 */ /* 0x000fe2000000004a */
[----:B------:R-:W-:Y:S01]  /*4e30*/  FADD R11, R11, R14 ;  /* 0x0000000e0b0b7221 */ /* 0x000fe20000000000 */
[----:B------:R-:W-:Y:S01]  /*4e40*/  PRMT R58, R35, 0x7632, R58 ;  /* 0x00007632233a7816 */ /* 0x000fe2000000003a */
[----:B------:R0:W-:Y:S01]  /*4e50*/  STG.E.U16 [R162.64], R36 ;  /* 0x00000024a2007986 */ /* 0x0001e2000c10150e */
[----:B------:R-:W-:Y:S01]  /*4e60*/  PRMT R73, R36, 0x7632, R73 ;  /* 0x0000763224497816 */ /* 0x000fe20000000049 */
[----:B------:R-:W-:Y:S01]  /*4e70*/  @P3 FFMA.FTZ R6, R4, R5, +INF ;  /* 0x7f80000004063423 */ /* 0x000fe20000010005 */
[----:B------:R-:W-:Y:S01]  /*4e80*/  PRMT R57, R37, 0x7632, R57 ;  /* 0x0000763225397816 */ /* 0x000fe20000000039 */
[----:B------:R0:W-:Y:S01]  /*4e90*/  STG.E.U16 [R160.64], R38 ;  /* 0x00000026a0007986 */ /* 0x0001e2000c10150e */
[----:B------:R-:W-:Y:S01]  /*4ea0*/  PRMT R72, R38, 0x7632, R72 ;  /* 0x0000763226487816 */ /* 0x000fe20000000048 */
[----:B------:R-:W-:Y:S01]  /*4eb0*/  FFMA.FTZ R17, R16, 1.4426950216293334961, R17 ;  /* 0x3fb8aa3b10117823 */ /* 0x000fe20000010011 */
[----:B------:R-:W-:Y:S01]  /*4ec0*/  PRMT R56, R39, 0x7632, R56 ;  /* 0x0000763227387816 */ /* 0x000fe20000000038 */
[----:B------:R0:W-:Y:S01]  /*4ed0*/  STG.E.U16 [R158.64], R79 ;  /* 0x0000004f9e007986 */ /* 0x0001e2000c10150e */
[----:B------:R-:W-:Y:S01]  /*4ee0*/  FFMA.FTZ R22, R22, 1.4426950216293334961, R21 ;  /* 0x3fb8aa3b16167823 */ /* 0x000fe20000010015 */
[----:B------:R-:W-:Y:S01]  /*4ef0*/  @P5 MOV R14, 0x7f800000 ;  /* 0x7f800000000e5802 */ /* 0x000fe20000000f00 */
[----:B------:R-:W-:Y:S01]  /*4f00*/  @P2 IMAD.MOV.U32 R5, RZ, RZ, 0x7f800000 ;  /* 0x7f800000ff052424 */ /* 0x000fe200078e00ff */
[----:B------:R0:W-:Y:S01]  /*4f10*/  STG.E.U16 [R156.64], R78 ;  /* 0x0000004e9c007986 */ /* 0x0001e2000c10150e */
[----:B------:R-:W-:Y:S01]  /*4f20*/  @P0 MOV R4, 0x7f800000 ;  /* 0x7f80000000040802 */ /* 0x000fe20000000f00 */
[----:B------:R-:W-:Y:S01]  /*4f30*/  FADD R10, R10, R17 ;  /* 0x000000110a0a7221 */ /* 0x000fe20000000000 */
[----:B------:R-:W-:Y:S01]  /*4f40*/  FSETP.NEU.AND P3, PT, R7, RZ, PT ;  /* 0x000000ff0700720b */ /* 0x000fe20003f6d000 */
[----:B------:R0:W-:Y:S01]  /*4f50*/  STG.E.U16 [R154.64], R77 ;  /* 0x0000004d9a007986 */ /* 0x0001e2000c10150e */
[----:B------:R-:W-:Y:S01]  /*4f60*/  FADD R13, R13, R22 ;  /* 0x000000160d0d7221 */ /* 0x000fe20000000000 */
[----:B------:R-:W-:Y:S01]  /*4f70*/  FSEL R6, R6, -INF , P1 ;  /* 0xff80000006067808 */ /* 0x000fe20000800000 */
[----:B------:R-:W-:Y:S01]  /*4f80*/  @P5 FFMA.FTZ R10, R7, R14, +INF ;  /* 0x7f800000070a5423 */ /* 0x000fe2000001000e */
[----:B------:R0:W-:Y:S01]  /*4f90*/  STG.E.U16 [R152.64], R76 ;  /* 0x0000004c98007986 */ /* 0x0001e2000c10150e */
[C---:B------:R-:W-:Y:S01]  /*4fa0*/  @P2 FFMA.FTZ R11, R8.reuse, R5, +INF ;  /* 0x7f800000080b2423 */ /* 0x040fe20000010005 */
[----:B------:R-:W-:Y:S01]  /*4fb0*/  FSETP.NEU.AND P5, PT, R8, RZ, PT ;  /* 0x000000ff0800720b */ /* 0x000fe20003fad000 */
[C---:B------:R-:W-:Y:S01]  /*4fc0*/  @P0 FFMA.FTZ R13, R9.reuse, R4, +INF ;  /* 0x7f800000090d0423 */ /* 0x040fe20000010004 */
[----:B------:R0:W-:Y:S01]  /*4fd0*/  STG.E.U16 [R150.64], R75 ;  /* 0x0000004b96007986 */ /* 0x0001e2000c10150e */
[----:B------:R-:W-:Y:S01]  /*4fe0*/  FSETP.NEU.AND P2, PT, R9, RZ, PT ;  /* 0x000000ff0900720b */ /* 0x000fe20003f4d000 */
[----:B------:R-:W-:Y:S01]  /*4ff0*/  FFMA R100, R6, 0.69314718246459960938, R103 ;  /* 0x3f31721806647823 */ /* 0x000fe20000000067 */
[----:B------:R-:W-:Y:S01]  /*5000*/  FSEL R10, R10, -INF , P3 ;  /* 0xff8000000a0a7808 */ /* 0x000fe20001800000 */
[----:B------:R0:W-:Y:S01]  /*5010*/  STG.E.U16 [R148.64], R74 ;  /* 0x0000004a94007986 */ /* 0x0001e2000c10150e */
[----:B------:R-:W-:-:S02]  /*5020*/  FSEL R4, R11, -INF , P5 ;  /* 0xff8000000b047808 */ /* 0x000fc40002800000 */
[----:B------:R-:W-:Y:S01]  /*5030*/  FSEL R8, R13, -INF , P2 ;  /* 0xff8000000d087808 */ /* 0x000fe20001000000 */
[----:B------:R0:W-:Y:S01]  /*5040*/  STG.E.U16 [R146.64], R73 ;  /* 0x0000004992007986 */ /* 0x0001e2000c10150e */
[----:B------:R-:W-:Y:S02]  /*5050*/  FFMA R101, R10, 0.69314718246459960938, R101 ;  /* 0x3f3172180a657823 */ /* 0x000fe40000000065 */
[----:B------:R-:W-:Y:S01]  /*5060*/  FFMA R102, R4, 0.69314718246459960938, R99 ;  /* 0x3f31721804667823 */ /* 0x000fe20000000063 */
[----:B------:R0:W-:Y:S01]  /*5070*/  STG.E.U16 [R144.64], R72 ;  /* 0x0000004890007986 */ /* 0x0001e2000c10150e */
[----:B------:R-:W-:-:S03]  /*5080*/  FFMA R103, R8, 0.69314718246459960938, R97 ;  /* 0x3f31721808677823 */ /* 0x000fc60000000061 */
[----:B------:R0:W-:Y:S04]  /*5090*/  STG.E.U16 [R142.64], R25 ;  /* 0x000000198e007986 */ /* 0x0001e8000c10150e */
        /* <DEDUP_REMOVED lines=15> */
[----:B------:R-:W-:Y:S06]  /*5190*/  BAR.SYNC.DEFER_BLOCKING 0x0 ;  /* 0x0000000000007b1d */ /* 0x000fec0000010000 */
[----:B------:R0:W-:Y:S04]  /*51a0*/  STS.128 [R12.X4], R100 ;  /* 0x000000640c007388 */ /* 0x0001e80000004c00 */
[----:B------:R-:W-:Y:S06]  /*51b0*/  BAR.SYNC.DEFER_BLOCKING 0x0 ;  /* 0x0000000000007b1d */ /* 0x000fec0000010000 */
[----:B------:R-:W-:Y:S05]  /*51c0*/  @P4 EXIT ;  /* 0x000000000000494d */ /* 0x000fea0003800000 */
[----:B0-----:R-:W0:Y:S01]  /*51d0*/  LDS R3, [R3] ;  /* 0x0000000003037984 */ /* 0x001e220000000800 */
[----:B------:R-:W-:Y:S01]  /*51e0*/  IMAD R0, R0, c[0x0][0x1cc], RZ ;  /* 0x0000730000007a24 */ /* 0x000fe200078e02ff */
[C---:B------:R-:W-:Y:S01]  /*51f0*/  SHF.L.U32 R5, R2.reuse, 0x2, RZ ;  /* 0x0000000202057819 */ /* 0x040fe200000006ff */
[----:B------:R-:W-:-:S04]  /*5200*/  IMAD.HI R7, R2, 0x4, RZ ;  /* 0x0000000402077827 */ /* 0x000fc800078e02ff */
[C---:B------:R-:W-:Y:S02]  /*5210*/  IMAD.SHL.U32 R4, R0.reuse, 0x4, RZ ;  /* 0x0000000400047824 */ /* 0x040fe400078e00ff */
[----:B------:R-:W-:-:S03]  /*5220*/  IMAD.HI R0, R0, 0x4, RZ ;  /* 0x0000000400007827 */ /* 0x000fc600078e02ff */
[----:B------:R-:W-:-:S04]  /*5230*/  IADD3 R4, P0, P1, R5, c[0x0][0x180], R4 ;  /* 0x0000600005047a10 */ /* 0x000fc8000791e004 */
[----:B------:R-:W-:-:S05]  /*5240*/  IADD3.X R5, R7, c[0x0][0x184], R0, P0, P1 ;  /* 0x0000610007057a10 */ /* 0x000fca00007e2400 */
[----:B0-----:R-:W-:Y:S01]  /*5250*/  STG.E [R4.64], R3 ;  /* 0x0000000304007986 */ /* 0x001fe2000c10190e */
[----:B------:R-:W-:Y:S05]  /*5260*/  EXIT ;  /* 0x000000000000794d */ /* 0x000fea0003800000 */
.L_x_2:
[----:B------:R-:W-:-:S00]  /*5270*/  BRA `(.L_x_2) ;  /* 0xfffffff000007947 */ /* 0x000fc0000383ffff */
[----:B------:R-:W-:-:S00]  /*5280*/  NOP ;  /* 0x0000000000007918 */ /* 0x000fc00000000000 */
[----:B------:R-:W-:-:S00]  /*5290*/  NOP ;  /* 0x0000000000007918 */ /* 0x000fc00000000000 */
[----:B------:R-:W-:-:S00]  /*52a0*/  NOP ;  /* 0x0000000000007918 */ /* 0x000fc00000000000 */
[----:B------:R-:W-:-:S00]  /*52b0*/  NOP ;  /* 0x0000000000007918 */ /* 0x000fc00000000000 */
[----:B------:R-:W-:-:S00]  /*52c0*/  NOP ;  /* 0x0000000000007918 */ /* 0x000fc00000000000 */
[----:B------:R-:W-:-:S00]  /*52d0*/  NOP ;  /* 0x0000000000007918 */ /* 0x000fc00000000000 */
[----:B------:R-:W-:-:S00]  /*52e0*/  NOP ;  /* 0x0000000000007918 */ /* 0x000fc00000000000 */
[----:B------:R-:W-:-:S00]  /*52f0*/  NOP ;  /* 0x0000000000007918 */ /* 0x000fc00000000000 */
.L_x_3:


//--------------------- .nv.global.init           --------------------------
	.section	.nv.global.init,"aw",@progbits
.nv.global.init:
	.type		_$_str,@object
	.size		_$_str,(.L_0 - _$_str)
_$_str:
        /*0000*/ 	.byte	0x5f, 0x5f, 0x43, 0x55, 0x44, 0x41, 0x5f, 0x46, 0x54, 0x5a, 0x00
.L_0:


//--------------------- .nv.shared.attn_fwd       --------------------------
	.section	.nv.shared.attn_fwd,"aw",@nobits
	.sectionflags	@""
	.align	16
